//
// Generated by NVIDIA NVVM Compiler
//
// Compiler Build ID: CL-36424714
// Cuda compilation tools, release 13.0, V13.0.88
// Based on NVVM 20.0.0
//

.version 9.0
.target sm_100
.address_size 64

	// .globl	_Z17matmul_a_b_kernelPfS_S_iii

.visible .entry _Z17matmul_a_b_kernelPfS_S_iii(
	.param .u64 .ptr .align 1 _Z17matmul_a_b_kernelPfS_S_iii_param_0,
	.param .u64 .ptr .align 1 _Z17matmul_a_b_kernelPfS_S_iii_param_1,
	.param .u64 .ptr .align 1 _Z17matmul_a_b_kernelPfS_S_iii_param_2,
	.param .u32 _Z17matmul_a_b_kernelPfS_S_iii_param_3,
	.param .u32 _Z17matmul_a_b_kernelPfS_S_iii_param_4,
	.param .u32 _Z17matmul_a_b_kernelPfS_S_iii_param_5
)
{
	.reg .pred 	%p<13>;
	.reg .b32 	%r<41>;
	.reg .b32 	%f<68>;
	.reg .b64 	%rd<53>;

	ld.param.u64 	%rd7, [_Z17matmul_a_b_kernelPfS_S_iii_param_0];
	ld.param.u64 	%rd8, [_Z17matmul_a_b_kernelPfS_S_iii_param_1];
	ld.param.u64 	%rd6, [_Z17matmul_a_b_kernelPfS_S_iii_param_2];
	ld.param.u32 	%r20, [_Z17matmul_a_b_kernelPfS_S_iii_param_3];
	ld.param.u32 	%r18, [_Z17matmul_a_b_kernelPfS_S_iii_param_4];
	ld.param.u32 	%r19, [_Z17matmul_a_b_kernelPfS_S_iii_param_5];
	cvta.to.global.u64 	%rd1, %rd8;
	cvta.to.global.u64 	%rd2, %rd7;
	mov.u32 	%r21, %ctaid.y;
	mov.u32 	%r22, %ntid.y;
	mov.u32 	%r23, %tid.y;
	mad.lo.s32 	%r1, %r21, %r22, %r23;
	mov.u32 	%r24, %ctaid.x;
	mov.u32 	%r25, %ntid.x;
	mov.u32 	%r26, %tid.x;
	mad.lo.s32 	%r2, %r24, %r25, %r26;
	setp.ge.s32 	%p1, %r1, %r20;
	setp.ge.s32 	%p2, %r2, %r19;
	or.pred  	%p3, %p1, %p2;
	@%p3 bra 	$L__BB0_14;
	setp.lt.s32 	%p4, %r18, 1;
	mov.f32 	%f67, 0f00000000;
	@%p4 bra 	$L__BB0_13;
	mul.lo.s32 	%r3, %r18, %r1;
	and.b32  	%r4, %r18, 7;
	setp.lt.u32 	%p5, %r18, 8;
	mov.f32 	%f67, 0f00000000;
	mov.b32 	%r39, 0;
	@%p5 bra 	$L__BB0_5;
	and.b32  	%r39, %r18, 2147483640;
	neg.s32 	%r37, %r39;
	shl.b32 	%r7, %r19, 3;
	mul.wide.u32 	%rd9, %r3, 4;
	add.s64 	%rd10, %rd9, %rd2;
	add.s64 	%rd52, %rd10, 16;
	mov.f32 	%f67, 0f00000000;
	mul.wide.s32 	%rd13, %r19, 4;
	mov.u32 	%r36, %r2;
$L__BB0_4:
	.pragma "nounroll";
	ld.global.f32 	%f17, [%rd52+-16];
	mul.wide.s32 	%rd11, %r36, 4;
	add.s64 	%rd12, %rd1, %rd11;
	ld.global.f32 	%f18, [%rd12];
	fma.rn.f32 	%f19, %f17, %f18, %f67;
	ld.global.f32 	%f20, [%rd52+-12];
	add.s64 	%rd14, %rd12, %rd13;
	ld.global.f32 	%f21, [%rd14];
	fma.rn.f32 	%f22, %f20, %f21, %f19;
	ld.global.f32 	%f23, [%rd52+-8];
	add.s64 	%rd15, %rd14, %rd13;
	ld.global.f32 	%f24, [%rd15];
	fma.rn.f32 	%f25, %f23, %f24, %f22;
	ld.global.f32 	%f26, [%rd52+-4];
	add.s64 	%rd16, %rd15, %rd13;
	ld.global.f32 	%f27, [%rd16];
	fma.rn.f32 	%f28, %f26, %f27, %f25;
	ld.global.f32 	%f29, [%rd52];
	add.s64 	%rd17, %rd16, %rd13;
	ld.global.f32 	%f30, [%rd17];
	fma.rn.f32 	%f31, %f29, %f30, %f28;
	ld.global.f32 	%f32, [%rd52+4];
	add.s64 	%rd18, %rd17, %rd13;
	ld.global.f32 	%f33, [%rd18];
	fma.rn.f32 	%f34, %f32, %f33, %f31;
	ld.global.f32 	%f35, [%rd52+8];
	add.s64 	%rd19, %rd18, %rd13;
	ld.global.f32 	%f36, [%rd19];
	fma.rn.f32 	%f37, %f35, %f36, %f34;
	ld.global.f32 	%f38, [%rd52+12];
	add.s64 	%rd20, %rd19, %rd13;
	ld.global.f32 	%f39, [%rd20];
	fma.rn.f32 	%f67, %f38, %f39, %f37;
	add.s32 	%r37, %r37, 8;
	add.s32 	%r36, %r36, %r7;
	add.s64 	%rd52, %rd52, 32;
	setp.ne.s32 	%p6, %r37, 0;
	@%p6 bra 	$L__BB0_4;
$L__BB0_5:
	setp.eq.s32 	%p7, %r4, 0;
	@%p7 bra 	$L__BB0_13;
	and.b32  	%r13, %r18, 3;
	setp.lt.u32 	%p8, %r4, 4;
	@%p8 bra 	$L__BB0_8;
	add.s32 	%r28, %r39, %r3;
	mul.wide.u32 	%rd21, %r28, 4;
	add.s64 	%rd22, %rd2, %rd21;
	ld.global.f32 	%f41, [%rd22];
	mad.lo.s32 	%r29, %r39, %r19, %r2;
	mul.wide.s32 	%rd23, %r29, 4;
	add.s64 	%rd24, %rd1, %rd23;
	ld.global.f32 	%f42, [%rd24];
	fma.rn.f32 	%f43, %f41, %f42, %f67;
	cvt.u64.u32 	%rd25, %r3;
	cvt.u64.u32 	%rd26, %r39;
	add.s64 	%rd27, %rd26, %rd25;
	shl.b64 	%rd28, %rd27, 2;
	add.s64 	%rd29, %rd2, %rd28;
	ld.global.f32 	%f44, [%rd29+4];
	mul.wide.s32 	%rd30, %r19, 4;
	add.s64 	%rd31, %rd24, %rd30;
	ld.global.f32 	%f45, [%rd31];
	fma.rn.f32 	%f46, %f44, %f45, %f43;
	ld.global.f32 	%f47, [%rd29+8];
	add.s64 	%rd32, %rd31, %rd30;
	ld.global.f32 	%f48, [%rd32];
	fma.rn.f32 	%f49, %f47, %f48, %f46;
	ld.global.f32 	%f50, [%rd29+12];
	add.s64 	%rd33, %rd32, %rd30;
	ld.global.f32 	%f51, [%rd33];
	fma.rn.f32 	%f67, %f50, %f51, %f49;
	add.s32 	%r39, %r39, 4;
$L__BB0_8:
	setp.eq.s32 	%p9, %r13, 0;
	@%p9 bra 	$L__BB0_13;
	setp.eq.s32 	%p10, %r13, 1;
	@%p10 bra 	$L__BB0_11;
	add.s32 	%r30, %r39, %r3;
	mul.wide.u32 	%rd34, %r30, 4;
	add.s64 	%rd35, %rd2, %rd34;
	ld.global.f32 	%f53, [%rd35];
	mad.lo.s32 	%r31, %r39, %r19, %r2;
	mul.wide.s32 	%rd36, %r31, 4;
	add.s64 	%rd37, %rd1, %rd36;
	ld.global.f32 	%f54, [%rd37];
	fma.rn.f32 	%f55, %f53, %f54, %f67;
	cvt.u64.u32 	%rd38, %r3;
	cvt.u64.u32 	%rd39, %r39;
	add.s64 	%rd40, %rd39, %rd38;
	shl.b64 	%rd41, %rd40, 2;
	add.s64 	%rd42, %rd2, %rd41;
	ld.global.f32 	%f56, [%rd42+4];
	mul.wide.s32 	%rd43, %r19, 4;
	add.s64 	%rd44, %rd37, %rd43;
	ld.global.f32 	%f57, [%rd44];
	fma.rn.f32 	%f67, %f56, %f57, %f55;
	add.s32 	%r39, %r39, 2;
$L__BB0_11:
	and.b32  	%r32, %r18, 1;
	setp.eq.b32 	%p11, %r32, 1;
	not.pred 	%p12, %p11;
	@%p12 bra 	$L__BB0_13;
	add.s32 	%r33, %r39, %r3;
	mul.wide.u32 	%rd45, %r33, 4;
	add.s64 	%rd46, %rd2, %rd45;
	ld.global.f32 	%f58, [%rd46];
	mad.lo.s32 	%r34, %r39, %r19, %r2;
	mul.wide.s32 	%rd47, %r34, 4;
	add.s64 	%rd48, %rd1, %rd47;
	ld.global.f32 	%f59, [%rd48];
	fma.rn.f32 	%f67, %f58, %f59, %f67;
$L__BB0_13:
	mad.lo.s32 	%r35, %r19, %r1, %r2;
	cvta.to.global.u64 	%rd49, %rd6;
	mul.wide.s32 	%rd50, %r35, 4;
	add.s64 	%rd51, %rd49, %rd50;
	st.global.f32 	[%rd51], %f67;
$L__BB0_14:
	ret;

}
	// .globl	_Z18matmul_a_bt_kernelPfS_S_iii
.visible .entry _Z18matmul_a_bt_kernelPfS_S_iii(
	.param .u64 .ptr .align 1 _Z18matmul_a_bt_kernelPfS_S_iii_param_0,
	.param .u64 .ptr .align 1 _Z18matmul_a_bt_kernelPfS_S_iii_param_1,
	.param .u64 .ptr .align 1 _Z18matmul_a_bt_kernelPfS_S_iii_param_2,
	.param .u32 _Z18matmul_a_bt_kernelPfS_S_iii_param_3,
	.param .u32 _Z18matmul_a_bt_kernelPfS_S_iii_param_4,
	.param .u32 _Z18matmul_a_bt_kernelPfS_S_iii_param_5
)
{
	.reg .pred 	%p<13>;
	.reg .b32 	%r<48>;
	.reg .b32 	%f<112>;
	.reg .b64 	%rd<43>;

	ld.param.u64 	%rd11, [_Z18matmul_a_bt_kernelPfS_S_iii_param_0];
	ld.param.u64 	%rd12, [_Z18matmul_a_bt_kernelPfS_S_iii_param_1];
	ld.param.u64 	%rd10, [_Z18matmul_a_bt_kernelPfS_S_iii_param_2];
	ld.param.u32 	%r27, [_Z18matmul_a_bt_kernelPfS_S_iii_param_3];
	ld.param.u32 	%r25, [_Z18matmul_a_bt_kernelPfS_S_iii_param_4];
	ld.param.u32 	%r26, [_Z18matmul_a_bt_kernelPfS_S_iii_param_5];
	cvta.to.global.u64 	%rd1, %rd12;
	cvta.to.global.u64 	%rd2, %rd11;
	mov.u32 	%r28, %ctaid.y;
	mov.u32 	%r29, %ntid.y;
	mov.u32 	%r30, %tid.y;
	mad.lo.s32 	%r1, %r28, %r29, %r30;
	mov.u32 	%r31, %ctaid.x;
	mov.u32 	%r32, %ntid.x;
	mov.u32 	%r33, %tid.x;
	mad.lo.s32 	%r2, %r31, %r32, %r33;
	setp.ge.s32 	%p1, %r1, %r27;
	setp.ge.s32 	%p2, %r2, %r26;
	or.pred  	%p3, %p1, %p2;
	@%p3 bra 	$L__BB1_15;
	setp.lt.s32 	%p4, %r25, 1;
	mov.f32 	%f111, 0f00000000;
	@%p4 bra 	$L__BB1_14;
	mul.lo.s32 	%r3, %r25, %r1;
	mul.lo.s32 	%r4, %r25, %r2;
	and.b32  	%r5, %r25, 15;
	setp.lt.u32 	%p5, %r25, 16;
	mov.f32 	%f111, 0f00000000;
	mov.b32 	%r44, 0;
	@%p5 bra 	$L__BB1_5;
	and.b32  	%r44, %r25, 2147483632;
	neg.s32 	%r42, %r44;
	mul.wide.u32 	%rd13, %r3, 4;
	add.s64 	%rd14, %rd13, %rd2;
	add.s64 	%rd41, %rd14, 32;
	add.s64 	%rd4, %rd1, 32;
	mov.f32 	%f111, 0f00000000;
	mov.u32 	%r41, %r4;
$L__BB1_4:
	.pragma "nounroll";
	mul.wide.s32 	%rd15, %r41, 4;
	add.s64 	%rd16, %rd4, %rd15;
	ld.global.f32 	%f18, [%rd41+-32];
	ld.global.f32 	%f19, [%rd16+-32];
	fma.rn.f32 	%f20, %f18, %f19, %f111;
	ld.global.f32 	%f21, [%rd41+-28];
	ld.global.f32 	%f22, [%rd16+-28];
	fma.rn.f32 	%f23, %f21, %f22, %f20;
	ld.global.f32 	%f24, [%rd41+-24];
	ld.global.f32 	%f25, [%rd16+-24];
	fma.rn.f32 	%f26, %f24, %f25, %f23;
	ld.global.f32 	%f27, [%rd41+-20];
	ld.global.f32 	%f28, [%rd16+-20];
	fma.rn.f32 	%f29, %f27, %f28, %f26;
	ld.global.f32 	%f30, [%rd41+-16];
	ld.global.f32 	%f31, [%rd16+-16];
	fma.rn.f32 	%f32, %f30, %f31, %f29;
	ld.global.f32 	%f33, [%rd41+-12];
	ld.global.f32 	%f34, [%rd16+-12];
	fma.rn.f32 	%f35, %f33, %f34, %f32;
	ld.global.f32 	%f36, [%rd41+-8];
	ld.global.f32 	%f37, [%rd16+-8];
	fma.rn.f32 	%f38, %f36, %f37, %f35;
	ld.global.f32 	%f39, [%rd41+-4];
	ld.global.f32 	%f40, [%rd16+-4];
	fma.rn.f32 	%f41, %f39, %f40, %f38;
	ld.global.f32 	%f42, [%rd41];
	ld.global.f32 	%f43, [%rd16];
	fma.rn.f32 	%f44, %f42, %f43, %f41;
	ld.global.f32 	%f45, [%rd41+4];
	ld.global.f32 	%f46, [%rd16+4];
	fma.rn.f32 	%f47, %f45, %f46, %f44;
	ld.global.f32 	%f48, [%rd41+8];
	ld.global.f32 	%f49, [%rd16+8];
	fma.rn.f32 	%f50, %f48, %f49, %f47;
	ld.global.f32 	%f51, [%rd41+12];
	ld.global.f32 	%f52, [%rd16+12];
	fma.rn.f32 	%f53, %f51, %f52, %f50;
	ld.global.f32 	%f54, [%rd41+16];
	ld.global.f32 	%f55, [%rd16+16];
	fma.rn.f32 	%f56, %f54, %f55, %f53;
	ld.global.f32 	%f57, [%rd41+20];
	ld.global.f32 	%f58, [%rd16+20];
	fma.rn.f32 	%f59, %f57, %f58, %f56;
	ld.global.f32 	%f60, [%rd41+24];
	ld.global.f32 	%f61, [%rd16+24];
	fma.rn.f32 	%f62, %f60, %f61, %f59;
	ld.global.f32 	%f63, [%rd41+28];
	ld.global.f32 	%f64, [%rd16+28];
	fma.rn.f32 	%f111, %f63, %f64, %f62;
	add.s32 	%r42, %r42, 16;
	add.s64 	%rd41, %rd41, 64;
	add.s32 	%r41, %r41, 16;
	setp.ne.s32 	%p6, %r42, 0;
	@%p6 bra 	$L__BB1_4;
$L__BB1_5:
	setp.eq.s32 	%p7, %r5, 0;
	@%p7 bra 	$L__BB1_14;
	and.b32  	%r13, %r25, 7;
	setp.lt.u32 	%p8, %r5, 8;
	@%p8 bra 	$L__BB1_8;
	add.s32 	%r35, %r44, %r3;
	mul.wide.u32 	%rd17, %r35, 4;
	add.s64 	%rd18, %rd2, %rd17;
	ld.global.f32 	%f66, [%rd18];
	add.s32 	%r36, %r44, %r4;
	mul.wide.s32 	%rd19, %r36, 4;
	add.s64 	%rd20, %rd1, %rd19;
	ld.global.f32 	%f67, [%rd20];
	fma.rn.f32 	%f68, %f66, %f67, %f111;
	cvt.u64.u32 	%rd21, %r3;
	cvt.u64.u32 	%rd22, %r44;
	add.s64 	%rd23, %rd22, %rd21;
	shl.b64 	%rd24, %rd23, 2;
	add.s64 	%rd25, %rd2, %rd24;
	ld.global.f32 	%f69, [%rd25+4];
	ld.global.f32 	%f70, [%rd20+4];
	fma.rn.f32 	%f71, %f69, %f70, %f68;
	ld.global.f32 	%f72, [%rd25+8];
	ld.global.f32 	%f73, [%rd20+8];
	fma.rn.f32 	%f74, %f72, %f73, %f71;
	ld.global.f32 	%f75, [%rd25+12];
	ld.global.f32 	%f76, [%rd20+12];
	fma.rn.f32 	%f77, %f75, %f76, %f74;
	ld.global.f32 	%f78, [%rd25+16];
	ld.global.f32 	%f79, [%rd20+16];
	fma.rn.f32 	%f80, %f78, %f79, %f77;
	ld.global.f32 	%f81, [%rd25+20];
	ld.global.f32 	%f82, [%rd20+20];
	fma.rn.f32 	%f83, %f81, %f82, %f80;
	ld.global.f32 	%f84, [%rd25+24];
	ld.global.f32 	%f85, [%rd20+24];
	fma.rn.f32 	%f86, %f84, %f85, %f83;
	ld.global.f32 	%f87, [%rd25+28];
	ld.global.f32 	%f88, [%rd20+28];
	fma.rn.f32 	%f111, %f87, %f88, %f86;
	add.s32 	%r44, %r44, 8;
$L__BB1_8:
	setp.eq.s32 	%p9, %r13, 0;
	@%p9 bra 	$L__BB1_14;
	and.b32  	%r16, %r25, 3;
	setp.lt.u32 	%p10, %r13, 4;
	@%p10 bra 	$L__BB1_11;
	add.s32 	%r37, %r44, %r3;
	mul.wide.u32 	%rd26, %r37, 4;
	add.s64 	%rd27, %rd2, %rd26;
	ld.global.f32 	%f90, [%rd27];
	add.s32 	%r38, %r44, %r4;
	mul.wide.s32 	%rd28, %r38, 4;
	add.s64 	%rd29, %rd1, %rd28;
	ld.global.f32 	%f91, [%rd29];
	fma.rn.f32 	%f92, %f90, %f91, %f111;
	cvt.u64.u32 	%rd30, %r3;
	cvt.u64.u32 	%rd31, %r44;
	add.s64 	%rd32, %rd31, %rd30;
	shl.b64 	%rd33, %rd32, 2;
	add.s64 	%rd34, %rd2, %rd33;
	ld.global.f32 	%f93, [%rd34+4];
	ld.global.f32 	%f94, [%rd29+4];
	fma.rn.f32 	%f95, %f93, %f94, %f92;
	ld.global.f32 	%f96, [%rd34+8];
	ld.global.f32 	%f97, [%rd29+8];
	fma.rn.f32 	%f98, %f96, %f97, %f95;
	ld.global.f32 	%f99, [%rd34+12];
	ld.global.f32 	%f100, [%rd29+12];
	fma.rn.f32 	%f111, %f99, %f100, %f98;
	add.s32 	%r44, %r44, 4;
$L__BB1_11:
	setp.eq.s32 	%p11, %r16, 0;
	@%p11 bra 	$L__BB1_14;
	add.s32 	%r47, %r44, %r4;
	add.s32 	%r39, %r44, %r3;
	mul.wide.u32 	%rd35, %r39, 4;
	add.s64 	%rd42, %rd2, %rd35;
	neg.s32 	%r46, %r16;
$L__BB1_13:
	.pragma "nounroll";
	mul.wide.s32 	%rd36, %r47, 4;
	add.s64 	%rd37, %rd1, %rd36;
	ld.global.f32 	%f101, [%rd42];
	ld.global.f32 	%f102, [%rd37];
	fma.rn.f32 	%f111, %f101, %f102, %f111;
	add.s32 	%r47, %r47, 1;
	add.s64 	%rd42, %rd42, 4;
	add.s32 	%r46, %r46, 1;
	setp.ne.s32 	%p12, %r46, 0;
	@%p12 bra 	$L__BB1_13;
$L__BB1_14:
	mad.lo.s32 	%r40, %r26, %r1, %r2;
	cvta.to.global.u64 	%rd38, %rd10;
	mul.wide.s32 	%rd39, %r40, 4;
	add.s64 	%rd40, %rd38, %rd39;
	st.global.f32 	[%rd40], %f111;
$L__BB1_15:
	ret;

}
	// .globl	_Z18matmul_at_b_kernelPfS_S_iii
.visible .entry _Z18matmul_at_b_kernelPfS_S_iii(
	.param .u64 .ptr .align 1 _Z18matmul_at_b_kernelPfS_S_iii_param_0,
	.param .u64 .ptr .align 1 _Z18matmul_at_b_kernelPfS_S_iii_param_1,
	.param .u64 .ptr .align 1 _Z18matmul_at_b_kernelPfS_S_iii_param_2,
	.param .u32 _Z18matmul_at_b_kernelPfS_S_iii_param_3,
	.param .u32 _Z18matmul_at_b_kernelPfS_S_iii_param_4,
	.param .u32 _Z18matmul_at_b_kernelPfS_S_iii_param_5
)
{
	.reg .pred 	%p<13>;
	.reg .b32 	%r<44>;
	.reg .b32 	%f<68>;
	.reg .b64 	%rd<53>;

	ld.param.u64 	%rd4, [_Z18matmul_at_b_kernelPfS_S_iii_param_0];
	ld.param.u64 	%rd5, [_Z18matmul_at_b_kernelPfS_S_iii_param_1];
	ld.param.u64 	%rd3, [_Z18matmul_at_b_kernelPfS_S_iii_param_2];
	ld.param.u32 	%r20, [_Z18matmul_at_b_kernelPfS_S_iii_param_3];
	ld.param.u32 	%r21, [_Z18matmul_at_b_kernelPfS_S_iii_param_4];
	ld.param.u32 	%r22, [_Z18matmul_at_b_kernelPfS_S_iii_param_5];
	cvta.to.global.u64 	%rd1, %rd5;
	cvta.to.global.u64 	%rd2, %rd4;
	mov.u32 	%r23, %ctaid.y;
	mov.u32 	%r24, %ntid.y;
	mov.u32 	%r25, %tid.y;
	mad.lo.s32 	%r1, %r23, %r24, %r25;
	mov.u32 	%r26, %ctaid.x;
	mov.u32 	%r27, %ntid.x;
	mov.u32 	%r28, %tid.x;
	mad.lo.s32 	%r2, %r26, %r27, %r28;
	setp.ge.s32 	%p1, %r1, %r21;
	setp.ge.s32 	%p2, %r2, %r22;
	or.pred  	%p3, %p1, %p2;
	@%p3 bra 	$L__BB2_14;
	setp.lt.s32 	%p4, %r20, 1;
	mov.f32 	%f67, 0f00000000;
	@%p4 bra 	$L__BB2_13;
	and.b32  	%r3, %r20, 7;
	setp.lt.u32 	%p5, %r20, 8;
	mov.f32 	%f67, 0f00000000;
	mov.b32 	%r42, 0;
	@%p5 bra 	$L__BB2_5;
	and.b32  	%r42, %r20, 2147483640;
	neg.s32 	%r40, %r42;
	shl.b32 	%r6, %r22, 3;
	shl.b32 	%r7, %r21, 3;
	mov.f32 	%f67, 0f00000000;
	mul.wide.s32 	%rd10, %r21, 4;
	mul.wide.s32 	%rd12, %r22, 4;
	mov.u32 	%r38, %r1;
	mov.u32 	%r39, %r2;
$L__BB2_4:
	.pragma "nounroll";
	mul.wide.s32 	%rd6, %r38, 4;
	add.s64 	%rd7, %rd2, %rd6;
	ld.global.f32 	%f17, [%rd7];
	mul.wide.s32 	%rd8, %r39, 4;
	add.s64 	%rd9, %rd1, %rd8;
	ld.global.f32 	%f18, [%rd9];
	fma.rn.f32 	%f19, %f17, %f18, %f67;
	add.s64 	%rd11, %rd7, %rd10;
	ld.global.f32 	%f20, [%rd11];
	add.s64 	%rd13, %rd9, %rd12;
	ld.global.f32 	%f21, [%rd13];
	fma.rn.f32 	%f22, %f20, %f21, %f19;
	add.s64 	%rd14, %rd11, %rd10;
	ld.global.f32 	%f23, [%rd14];
	add.s64 	%rd15, %rd13, %rd12;
	ld.global.f32 	%f24, [%rd15];
	fma.rn.f32 	%f25, %f23, %f24, %f22;
	add.s64 	%rd16, %rd14, %rd10;
	ld.global.f32 	%f26, [%rd16];
	add.s64 	%rd17, %rd15, %rd12;
	ld.global.f32 	%f27, [%rd17];
	fma.rn.f32 	%f28, %f26, %f27, %f25;
	add.s64 	%rd18, %rd16, %rd10;
	ld.global.f32 	%f29, [%rd18];
	add.s64 	%rd19, %rd17, %rd12;
	ld.global.f32 	%f30, [%rd19];
	fma.rn.f32 	%f31, %f29, %f30, %f28;
	add.s64 	%rd20, %rd18, %rd10;
	ld.global.f32 	%f32, [%rd20];
	add.s64 	%rd21, %rd19, %rd12;
	ld.global.f32 	%f33, [%rd21];
	fma.rn.f32 	%f34, %f32, %f33, %f31;
	add.s64 	%rd22, %rd20, %rd10;
	ld.global.f32 	%f35, [%rd22];
	add.s64 	%rd23, %rd21, %rd12;
	ld.global.f32 	%f36, [%rd23];
	fma.rn.f32 	%f37, %f35, %f36, %f34;
	add.s64 	%rd24, %rd22, %rd10;
	ld.global.f32 	%f38, [%rd24];
	add.s64 	%rd25, %rd23, %rd12;
	ld.global.f32 	%f39, [%rd25];
	fma.rn.f32 	%f67, %f38, %f39, %f37;
	add.s32 	%r40, %r40, 8;
	add.s32 	%r39, %r39, %r6;
	add.s32 	%r38, %r38, %r7;
	setp.ne.s32 	%p6, %r40, 0;
	@%p6 bra 	$L__BB2_4;
$L__BB2_5:
	setp.eq.s32 	%p7, %r3, 0;
	@%p7 bra 	$L__BB2_13;
	and.b32  	%r15, %r20, 3;
	setp.lt.u32 	%p8, %r3, 4;
	@%p8 bra 	$L__BB2_8;
	mad.lo.s32 	%r30, %r42, %r21, %r1;
	mul.wide.s32 	%rd26, %r30, 4;
	add.s64 	%rd27, %rd2, %rd26;
	ld.global.f32 	%f41, [%rd27];
	mad.lo.s32 	%r31, %r42, %r22, %r2;
	mul.wide.s32 	%rd28, %r31, 4;
	add.s64 	%rd29, %rd1, %rd28;
	ld.global.f32 	%f42, [%rd29];
	fma.rn.f32 	%f43, %f41, %f42, %f67;
	mul.wide.s32 	%rd30, %r21, 4;
	add.s64 	%rd31, %rd27, %rd30;
	ld.global.f32 	%f44, [%rd31];
	mul.wide.s32 	%rd32, %r22, 4;
	add.s64 	%rd33, %rd29, %rd32;
	ld.global.f32 	%f45, [%rd33];
	fma.rn.f32 	%f46, %f44, %f45, %f43;
	add.s64 	%rd34, %rd31, %rd30;
	ld.global.f32 	%f47, [%rd34];
	add.s64 	%rd35, %rd33, %rd32;
	ld.global.f32 	%f48, [%rd35];
	fma.rn.f32 	%f49, %f47, %f48, %f46;
	add.s64 	%rd36, %rd34, %rd30;
	ld.global.f32 	%f50, [%rd36];
	add.s64 	%rd37, %rd35, %rd32;
	ld.global.f32 	%f51, [%rd37];
	fma.rn.f32 	%f67, %f50, %f51, %f49;
	add.s32 	%r42, %r42, 4;
$L__BB2_8:
	setp.eq.s32 	%p9, %r15, 0;
	@%p9 bra 	$L__BB2_13;
	setp.eq.s32 	%p10, %r15, 1;
	@%p10 bra 	$L__BB2_11;
	mad.lo.s32 	%r32, %r42, %r21, %r1;
	mul.wide.s32 	%rd38, %r32, 4;
	add.s64 	%rd39, %rd2, %rd38;
	ld.global.f32 	%f53, [%rd39];
	mad.lo.s32 	%r33, %r42, %r22, %r2;
	mul.wide.s32 	%rd40, %r33, 4;
	add.s64 	%rd41, %rd1, %rd40;
	ld.global.f32 	%f54, [%rd41];
	fma.rn.f32 	%f55, %f53, %f54, %f67;
	mul.wide.s32 	%rd42, %r21, 4;
	add.s64 	%rd43, %rd39, %rd42;
	ld.global.f32 	%f56, [%rd43];
	mul.wide.s32 	%rd44, %r22, 4;
	add.s64 	%rd45, %rd41, %rd44;
	ld.global.f32 	%f57, [%rd45];
	fma.rn.f32 	%f67, %f56, %f57, %f55;
	add.s32 	%r42, %r42, 2;
$L__BB2_11:
	and.b32  	%r34, %r20, 1;
	setp.eq.b32 	%p11, %r34, 1;
	not.pred 	%p12, %p11;
	@%p12 bra 	$L__BB2_13;
	mad.lo.s32 	%r35, %r42, %r21, %r1;
	mul.wide.s32 	%rd46, %r35, 4;
	add.s64 	%rd47, %rd2, %rd46;
	ld.global.f32 	%f58, [%rd47];
	mad.lo.s32 	%r36, %r42, %r22, %r2;
	mul.wide.s32 	%rd48, %r36, 4;
	add.s64 	%rd49, %rd1, %rd48;
	ld.global.f32 	%f59, [%rd49];
	fma.rn.f32 	%f67, %f58, %f59, %f67;
$L__BB2_13:
	mad.lo.s32 	%r37, %r22, %r1, %r2;
	cvta.to.global.u64 	%rd50, %rd3;
	mul.wide.s32 	%rd51, %r37, 4;
	add.s64 	%rd52, %rd50, %rd51;
	st.global.f32 	[%rd52], %f67;
$L__BB2_14:
	ret;

}
	// .globl	_Z11relu_kernelPfi
.visible .entry _Z11relu_kernelPfi(
	.param .u64 .ptr .align 1 _Z11relu_kernelPfi_param_0,
	.param .u32 _Z11relu_kernelPfi_param_1
)
{
	.reg .pred 	%p<2>;
	.reg .b32 	%r<6>;
	.reg .b32 	%f<3>;
	.reg .b64 	%rd<5>;

	ld.param.u64 	%rd1, [_Z11relu_kernelPfi_param_0];
	ld.param.u32 	%r2, [_Z11relu_kernelPfi_param_1];
	mov.u32 	%r3, %ctaid.x;
	mov.u32 	%r4, %ntid.x;
	mov.u32 	%r5, %tid.x;
	mad.lo.s32 	%r1, %r3, %r4, %r5;
	setp.ge.s32 	%p1, %r1, %r2;
	@%p1 bra 	$L__BB3_2;
	cvta.to.global.u64 	%rd2, %rd1;
	mul.wide.s32 	%rd3, %r1, 4;
	add.s64 	%rd4, %rd2, %rd3;
	ld.global.f32 	%f1, [%rd4];
	max.f32 	%f2, %f1, 0f00000000;
	st.global.f32 	[%rd4], %f2;
$L__BB3_2:
	ret;

}
	// .globl	_Z15bias_add_kernelPfS_ii
.visible .entry _Z15bias_add_kernelPfS_ii(
	.param .u64 .ptr .align 1 _Z15bias_add_kernelPfS_ii_param_0,
	.param .u64 .ptr .align 1 _Z15bias_add_kernelPfS_ii_param_1,
	.param .u32 _Z15bias_add_kernelPfS_ii_param_2,
	.param .u32 _Z15bias_add_kernelPfS_ii_param_3
)
{
	.reg .pred 	%p<4>;
	.reg .b32 	%r<9>;
	.reg .b32 	%f<4>;
	.reg .b64 	%rd<9>;

	ld.param.u64 	%rd1, [_Z15bias_add_kernelPfS_ii_param_0];
	ld.param.u64 	%rd2, [_Z15bias_add_kernelPfS_ii_param_1];
	ld.param.u32 	%r3, [_Z15bias_add_kernelPfS_ii_param_2];
	ld.param.u32 	%r2, [_Z15bias_add_kernelPfS_ii_param_3];
	mov.u32 	%r4, %ctaid.x;
	mov.u32 	%r5, %ntid.x;
	mov.u32 	%r6, %tid.x;
	mad.lo.s32 	%r1, %r4, %r5, %r6;
	div.s32 	%r7, %r1, %r2;
	setp.ge.s32 	%p1, %r7, %r3;
	setp.lt.s32 	%p2, %r2, 0;
	or.pred  	%p3, %p2, %p1;
	@%p3 bra 	$L__BB4_2;
	cvta.to.global.u64 	%rd3, %rd2;
	cvta.to.global.u64 	%rd4, %rd1;
	rem.s32 	%r8, %r1, %r2;
	mul.wide.s32 	%rd5, %r8, 4;
	add.s64 	%rd6, %rd3, %rd5;
	ld.global.f32 	%f1, [%rd6];
	mul.wide.s32 	%rd7, %r1, 4;
	add.s64 	%rd8, %rd4, %rd7;
	ld.global.f32 	%f2, [%rd8];
	add.f32 	%f3, %f1, %f2;
	st.global.f32 	[%rd8], %f3;
$L__BB4_2:
	ret;

}
	// .globl	_Z14softmax_kernelPfii
.visible .entry _Z14softmax_kernelPfii(
	.param .u64 .ptr .align 1 _Z14softmax_kernelPfii_param_0,
	.param .u32 _Z14softmax_kernelPfii_param_1,
	.param .u32 _Z14softmax_kernelPfii_param_2
)
{
	.reg .pred 	%p<29>;
	.reg .b32 	%r<111>;
	.reg .b32 	%f<393>;
	.reg .b64 	%rd<77>;

	ld.param.u64 	%rd17, [_Z14softmax_kernelPfii_param_0];
	ld.param.u32 	%r48, [_Z14softmax_kernelPfii_param_1];
	ld.param.u32 	%r47, [_Z14softmax_kernelPfii_param_2];
	cvta.to.global.u64 	%rd1, %rd17;
	mov.u32 	%r1, %ctaid.x;
	setp.ge.s32 	%p1, %r1, %r48;
	@%p1 bra 	$L__BB5_40;
	mul.lo.s32 	%r2, %r47, %r1;
	mul.wide.s32 	%rd18, %r2, 4;
	add.s64 	%rd19, %rd1, %rd18;
	ld.global.f32 	%f383, [%rd19];
	setp.lt.s32 	%p2, %r47, 2;
	@%p2 bra 	$L__BB5_15;
	add.s32 	%r3, %r47, -1;
	add.s32 	%r50, %r47, -2;
	and.b32  	%r4, %r3, 15;
	setp.lt.u32 	%p3, %r50, 15;
	mov.b32 	%r97, 1;
	@%p3 bra 	$L__BB5_6;
	and.b32  	%r52, %r3, -16;
	neg.s32 	%r101, %r52;
	add.s32 	%r53, %r2, 1;
	mul.wide.u32 	%rd20, %r53, 4;
	add.s64 	%rd21, %rd20, %rd1;
	add.s64 	%rd73, %rd21, 32;
	mov.b32 	%r100, 0;
$L__BB5_4:
	.pragma "nounroll";
	ld.global.f32 	%f28, [%rd73+-32];
	max.f32 	%f29, %f383, %f28;
	ld.global.f32 	%f30, [%rd73+-28];
	max.f32 	%f31, %f29, %f30;
	ld.global.f32 	%f32, [%rd73+-24];
	max.f32 	%f33, %f31, %f32;
	ld.global.f32 	%f34, [%rd73+-20];
	max.f32 	%f35, %f33, %f34;
	ld.global.f32 	%f36, [%rd73+-16];
	max.f32 	%f37, %f35, %f36;
	ld.global.f32 	%f38, [%rd73+-12];
	max.f32 	%f39, %f37, %f38;
	ld.global.f32 	%f40, [%rd73+-8];
	max.f32 	%f41, %f39, %f40;
	ld.global.f32 	%f42, [%rd73+-4];
	max.f32 	%f43, %f41, %f42;
	ld.global.f32 	%f44, [%rd73];
	max.f32 	%f45, %f43, %f44;
	ld.global.f32 	%f46, [%rd73+4];
	max.f32 	%f47, %f45, %f46;
	ld.global.f32 	%f48, [%rd73+8];
	max.f32 	%f49, %f47, %f48;
	ld.global.f32 	%f50, [%rd73+12];
	max.f32 	%f51, %f49, %f50;
	ld.global.f32 	%f52, [%rd73+16];
	max.f32 	%f53, %f51, %f52;
	ld.global.f32 	%f54, [%rd73+20];
	max.f32 	%f55, %f53, %f54;
	ld.global.f32 	%f56, [%rd73+24];
	max.f32 	%f57, %f55, %f56;
	ld.global.f32 	%f58, [%rd73+28];
	max.f32 	%f383, %f57, %f58;
	add.s32 	%r101, %r101, 16;
	add.s32 	%r100, %r100, 16;
	add.s64 	%rd73, %rd73, 64;
	setp.eq.s32 	%p4, %r101, 0;
	@%p4 bra 	$L__BB5_5;
	bra.uni 	$L__BB5_4;
$L__BB5_5:
	add.s32 	%r97, %r100, 1;
$L__BB5_6:
	setp.eq.s32 	%p5, %r4, 0;
	@%p5 bra 	$L__BB5_15;
	and.b32  	%r8, %r3, 7;
	setp.lt.u32 	%p6, %r4, 8;
	@%p6 bra 	$L__BB5_9;
	add.s32 	%r54, %r97, %r2;
	mul.wide.u32 	%rd22, %r54, 4;
	add.s64 	%rd23, %rd1, %rd22;
	ld.global.f32 	%f60, [%rd23];
	max.f32 	%f61, %f383, %f60;
	cvt.u64.u32 	%rd24, %r2;
	cvt.u64.u32 	%rd25, %r97;
	add.s64 	%rd26, %rd25, %rd24;
	shl.b64 	%rd27, %rd26, 2;
	add.s64 	%rd28, %rd1, %rd27;
	ld.global.f32 	%f62, [%rd28+4];
	max.f32 	%f63, %f61, %f62;
	ld.global.f32 	%f64, [%rd28+8];
	max.f32 	%f65, %f63, %f64;
	ld.global.f32 	%f66, [%rd28+12];
	max.f32 	%f67, %f65, %f66;
	ld.global.f32 	%f68, [%rd28+16];
	max.f32 	%f69, %f67, %f68;
	ld.global.f32 	%f70, [%rd28+20];
	max.f32 	%f71, %f69, %f70;
	ld.global.f32 	%f72, [%rd28+24];
	max.f32 	%f73, %f71, %f72;
	ld.global.f32 	%f74, [%rd28+28];
	max.f32 	%f383, %f73, %f74;
	add.s32 	%r97, %r97, 8;
$L__BB5_9:
	setp.eq.s32 	%p7, %r8, 0;
	@%p7 bra 	$L__BB5_15;
	and.b32  	%r11, %r3, 3;
	setp.lt.u32 	%p8, %r8, 4;
	@%p8 bra 	$L__BB5_12;
	add.s32 	%r55, %r97, %r2;
	mul.wide.u32 	%rd29, %r55, 4;
	add.s64 	%rd30, %rd1, %rd29;
	ld.global.f32 	%f76, [%rd30];
	max.f32 	%f77, %f383, %f76;
	cvt.u64.u32 	%rd31, %r2;
	cvt.u64.u32 	%rd32, %r97;
	add.s64 	%rd33, %rd32, %rd31;
	shl.b64 	%rd34, %rd33, 2;
	add.s64 	%rd35, %rd1, %rd34;
	ld.global.f32 	%f78, [%rd35+4];
	max.f32 	%f79, %f77, %f78;
	ld.global.f32 	%f80, [%rd35+8];
	max.f32 	%f81, %f79, %f80;
	ld.global.f32 	%f82, [%rd35+12];
	max.f32 	%f383, %f81, %f82;
	add.s32 	%r97, %r97, 4;
$L__BB5_12:
	setp.eq.s32 	%p9, %r11, 0;
	@%p9 bra 	$L__BB5_15;
	add.s32 	%r56, %r97, %r2;
	mul.wide.u32 	%rd36, %r56, 4;
	add.s64 	%rd72, %rd1, %rd36;
	neg.s32 	%r99, %r11;
$L__BB5_14:
	.pragma "nounroll";
	ld.global.f32 	%f83, [%rd72];
	max.f32 	%f383, %f383, %f83;
	add.s64 	%rd72, %rd72, 4;
	add.s32 	%r99, %r99, 1;
	setp.ne.s32 	%p10, %r99, 0;
	@%p10 bra 	$L__BB5_14;
$L__BB5_15:
	setp.lt.s32 	%p11, %r47, 1;
	mov.f32 	%f391, 0f00000000;
	@%p11 bra 	$L__BB5_27;
	and.b32  	%r17, %r47, 7;
	setp.lt.u32 	%p12, %r47, 8;
	mov.f32 	%f391, 0f00000000;
	mov.b32 	%r102, 0;
	@%p12 bra 	$L__BB5_19;
	and.b32  	%r102, %r47, 2147483640;
	neg.s32 	%r105, %r102;
	mul.wide.u32 	%rd37, %r2, 4;
	add.s64 	%rd38, %rd37, %rd1;
	add.s64 	%rd74, %rd38, 16;
	mov.f32 	%f391, 0f00000000;
$L__BB5_18:
	.pragma "nounroll";
	ld.global.f32 	%f88, [%rd74+-16];
	sub.f32 	%f89, %f88, %f383;
	fma.rn.f32 	%f90, %f89, 0f3BBB989D, 0f3F000000;
	cvt.sat.f32.f32 	%f91, %f90;
	mov.f32 	%f92, 0f4B400001;
	mov.f32 	%f93, 0f437C0000;
	fma.rm.f32 	%f94, %f91, %f93, %f92;
	add.f32 	%f95, %f94, 0fCB40007F;
	neg.f32 	%f96, %f95;
	fma.rn.f32 	%f97, %f89, 0f3FB8AA3B, %f96;
	fma.rn.f32 	%f98, %f89, 0f32A57060, %f97;
	mov.b32 	%r58, %f94;
	shl.b32 	%r59, %r58, 23;
	mov.b32 	%f99, %r59;
	ex2.approx.ftz.f32 	%f100, %f98;
	mul.f32 	%f101, %f100, %f99;
	st.global.f32 	[%rd74+-16], %f101;
	add.f32 	%f102, %f391, %f101;
	ld.global.f32 	%f103, [%rd74+-12];
	sub.f32 	%f104, %f103, %f383;
	fma.rn.f32 	%f105, %f104, 0f3BBB989D, 0f3F000000;
	cvt.sat.f32.f32 	%f106, %f105;
	fma.rm.f32 	%f107, %f106, %f93, %f92;
	add.f32 	%f108, %f107, 0fCB40007F;
	neg.f32 	%f109, %f108;
	fma.rn.f32 	%f110, %f104, 0f3FB8AA3B, %f109;
	fma.rn.f32 	%f111, %f104, 0f32A57060, %f110;
	mov.b32 	%r60, %f107;
	shl.b32 	%r61, %r60, 23;
	mov.b32 	%f112, %r61;
	ex2.approx.ftz.f32 	%f113, %f111;
	mul.f32 	%f114, %f113, %f112;
	st.global.f32 	[%rd74+-12], %f114;
	add.f32 	%f115, %f102, %f114;
	ld.global.f32 	%f116, [%rd74+-8];
	sub.f32 	%f117, %f116, %f383;
	fma.rn.f32 	%f118, %f117, 0f3BBB989D, 0f3F000000;
	cvt.sat.f32.f32 	%f119, %f118;
	fma.rm.f32 	%f120, %f119, %f93, %f92;
	add.f32 	%f121, %f120, 0fCB40007F;
	neg.f32 	%f122, %f121;
	fma.rn.f32 	%f123, %f117, 0f3FB8AA3B, %f122;
	fma.rn.f32 	%f124, %f117, 0f32A57060, %f123;
	mov.b32 	%r62, %f120;
	shl.b32 	%r63, %r62, 23;
	mov.b32 	%f125, %r63;
	ex2.approx.ftz.f32 	%f126, %f124;
	mul.f32 	%f127, %f126, %f125;
	st.global.f32 	[%rd74+-8], %f127;
	add.f32 	%f128, %f115, %f127;
	ld.global.f32 	%f129, [%rd74+-4];
	sub.f32 	%f130, %f129, %f383;
	fma.rn.f32 	%f131, %f130, 0f3BBB989D, 0f3F000000;
	cvt.sat.f32.f32 	%f132, %f131;
	fma.rm.f32 	%f133, %f132, %f93, %f92;
	add.f32 	%f134, %f133, 0fCB40007F;
	neg.f32 	%f135, %f134;
	fma.rn.f32 	%f136, %f130, 0f3FB8AA3B, %f135;
	fma.rn.f32 	%f137, %f130, 0f32A57060, %f136;
	mov.b32 	%r64, %f133;
	shl.b32 	%r65, %r64, 23;
	mov.b32 	%f138, %r65;
	ex2.approx.ftz.f32 	%f139, %f137;
	mul.f32 	%f140, %f139, %f138;
	st.global.f32 	[%rd74+-4], %f140;
	add.f32 	%f141, %f128, %f140;
	ld.global.f32 	%f142, [%rd74];
	sub.f32 	%f143, %f142, %f383;
	fma.rn.f32 	%f144, %f143, 0f3BBB989D, 0f3F000000;
	cvt.sat.f32.f32 	%f145, %f144;
	fma.rm.f32 	%f146, %f145, %f93, %f92;
	add.f32 	%f147, %f146, 0fCB40007F;
	neg.f32 	%f148, %f147;
	fma.rn.f32 	%f149, %f143, 0f3FB8AA3B, %f148;
	fma.rn.f32 	%f150, %f143, 0f32A57060, %f149;
	mov.b32 	%r66, %f146;
	shl.b32 	%r67, %r66, 23;
	mov.b32 	%f151, %r67;
	ex2.approx.ftz.f32 	%f152, %f150;
	mul.f32 	%f153, %f152, %f151;
	st.global.f32 	[%rd74], %f153;
	add.f32 	%f154, %f141, %f153;
	ld.global.f32 	%f155, [%rd74+4];
	sub.f32 	%f156, %f155, %f383;
	fma.rn.f32 	%f157, %f156, 0f3BBB989D, 0f3F000000;
	cvt.sat.f32.f32 	%f158, %f157;
	fma.rm.f32 	%f159, %f158, %f93, %f92;
	add.f32 	%f160, %f159, 0fCB40007F;
	neg.f32 	%f161, %f160;
	fma.rn.f32 	%f162, %f156, 0f3FB8AA3B, %f161;
	fma.rn.f32 	%f163, %f156, 0f32A57060, %f162;
	mov.b32 	%r68, %f159;
	shl.b32 	%r69, %r68, 23;
	mov.b32 	%f164, %r69;
	ex2.approx.ftz.f32 	%f165, %f163;
	mul.f32 	%f166, %f165, %f164;
	st.global.f32 	[%rd74+4], %f166;
	add.f32 	%f167, %f154, %f166;
	ld.global.f32 	%f168, [%rd74+8];
	sub.f32 	%f169, %f168, %f383;
	fma.rn.f32 	%f170, %f169, 0f3BBB989D, 0f3F000000;
	cvt.sat.f32.f32 	%f171, %f170;
	fma.rm.f32 	%f172, %f171, %f93, %f92;
	add.f32 	%f173, %f172, 0fCB40007F;
	neg.f32 	%f174, %f173;
	fma.rn.f32 	%f175, %f169, 0f3FB8AA3B, %f174;
	fma.rn.f32 	%f176, %f169, 0f32A57060, %f175;
	mov.b32 	%r70, %f172;
	shl.b32 	%r71, %r70, 23;
	mov.b32 	%f177, %r71;
	ex2.approx.ftz.f32 	%f178, %f176;
	mul.f32 	%f179, %f178, %f177;
	st.global.f32 	[%rd74+8], %f179;
	add.f32 	%f180, %f167, %f179;
	ld.global.f32 	%f181, [%rd74+12];
	sub.f32 	%f182, %f181, %f383;
	fma.rn.f32 	%f183, %f182, 0f3BBB989D, 0f3F000000;
	cvt.sat.f32.f32 	%f184, %f183;
	fma.rm.f32 	%f185, %f184, %f93, %f92;
	add.f32 	%f186, %f185, 0fCB40007F;
	neg.f32 	%f187, %f186;
	fma.rn.f32 	%f188, %f182, 0f3FB8AA3B, %f187;
	fma.rn.f32 	%f189, %f182, 0f32A57060, %f188;
	mov.b32 	%r72, %f185;
	shl.b32 	%r73, %r72, 23;
	mov.b32 	%f190, %r73;
	ex2.approx.ftz.f32 	%f191, %f189;
	mul.f32 	%f192, %f191, %f190;
	st.global.f32 	[%rd74+12], %f192;
	add.f32 	%f391, %f180, %f192;
	add.s32 	%r105, %r105, 8;
	add.s64 	%rd74, %rd74, 32;
	setp.eq.s32 	%p13, %r105, 0;
	@%p13 bra 	$L__BB5_19;
	bra.uni 	$L__BB5_18;
$L__BB5_19:
	setp.eq.s32 	%p14, %r17, 0;
	@%p14 bra 	$L__BB5_27;
	and.b32  	%r25, %r47, 3;
	setp.lt.u32 	%p15, %r17, 4;
	@%p15 bra 	$L__BB5_22;
	add.s32 	%r74, %r102, %r2;
	mul.wide.u32 	%rd39, %r74, 4;
	add.s64 	%rd40, %rd1, %rd39;
	ld.global.f32 	%f194, [%rd40];
	sub.f32 	%f195, %f194, %f383;
	fma.rn.f32 	%f196, %f195, 0f3BBB989D, 0f3F000000;
	cvt.sat.f32.f32 	%f197, %f196;
	mov.f32 	%f198, 0f4B400001;
	mov.f32 	%f199, 0f437C0000;
	fma.rm.f32 	%f200, %f197, %f199, %f198;
	add.f32 	%f201, %f200, 0fCB40007F;
	neg.f32 	%f202, %f201;
	fma.rn.f32 	%f203, %f195, 0f3FB8AA3B, %f202;
	fma.rn.f32 	%f204, %f195, 0f32A57060, %f203;
	mov.b32 	%r75, %f200;
	shl.b32 	%r76, %r75, 23;
	mov.b32 	%f205, %r76;
	ex2.approx.ftz.f32 	%f206, %f204;
	mul.f32 	%f207, %f206, %f205;
	st.global.f32 	[%rd40], %f207;
	add.f32 	%f208, %f391, %f207;
	cvt.u64.u32 	%rd41, %r2;
	cvt.u64.u32 	%rd42, %r102;
	add.s64 	%rd43, %rd42, %rd41;
	shl.b64 	%rd44, %rd43, 2;
	add.s64 	%rd45, %rd1, %rd44;
	ld.global.f32 	%f209, [%rd45+4];
	sub.f32 	%f210, %f209, %f383;
	fma.rn.f32 	%f211, %f210, 0f3BBB989D, 0f3F000000;
	cvt.sat.f32.f32 	%f212, %f211;
	fma.rm.f32 	%f213, %f212, %f199, %f198;
	add.f32 	%f214, %f213, 0fCB40007F;
	neg.f32 	%f215, %f214;
	fma.rn.f32 	%f216, %f210, 0f3FB8AA3B, %f215;
	fma.rn.f32 	%f217, %f210, 0f32A57060, %f216;
	mov.b32 	%r77, %f213;
	shl.b32 	%r78, %r77, 23;
	mov.b32 	%f218, %r78;
	ex2.approx.ftz.f32 	%f219, %f217;
	mul.f32 	%f220, %f219, %f218;
	st.global.f32 	[%rd45+4], %f220;
	add.f32 	%f221, %f208, %f220;
	ld.global.f32 	%f222, [%rd45+8];
	sub.f32 	%f223, %f222, %f383;
	fma.rn.f32 	%f224, %f223, 0f3BBB989D, 0f3F000000;
	cvt.sat.f32.f32 	%f225, %f224;
	fma.rm.f32 	%f226, %f225, %f199, %f198;
	add.f32 	%f227, %f226, 0fCB40007F;
	neg.f32 	%f228, %f227;
	fma.rn.f32 	%f229, %f223, 0f3FB8AA3B, %f228;
	fma.rn.f32 	%f230, %f223, 0f32A57060, %f229;
	mov.b32 	%r79, %f226;
	shl.b32 	%r80, %r79, 23;
	mov.b32 	%f231, %r80;
	ex2.approx.ftz.f32 	%f232, %f230;
	mul.f32 	%f233, %f232, %f231;
	st.global.f32 	[%rd45+8], %f233;
	add.f32 	%f234, %f221, %f233;
	ld.global.f32 	%f235, [%rd45+12];
	sub.f32 	%f236, %f235, %f383;
	fma.rn.f32 	%f237, %f236, 0f3BBB989D, 0f3F000000;
	cvt.sat.f32.f32 	%f238, %f237;
	fma.rm.f32 	%f239, %f238, %f199, %f198;
	add.f32 	%f240, %f239, 0fCB40007F;
	neg.f32 	%f241, %f240;
	fma.rn.f32 	%f242, %f236, 0f3FB8AA3B, %f241;
	fma.rn.f32 	%f243, %f236, 0f32A57060, %f242;
	mov.b32 	%r81, %f239;
	shl.b32 	%r82, %r81, 23;
	mov.b32 	%f244, %r82;
	ex2.approx.ftz.f32 	%f245, %f243;
	mul.f32 	%f246, %f245, %f244;
	st.global.f32 	[%rd45+12], %f246;
	add.f32 	%f391, %f234, %f246;
	add.s32 	%r102, %r102, 4;
$L__BB5_22:
	setp.eq.s32 	%p16, %r25, 0;
	@%p16 bra 	$L__BB5_27;
	setp.eq.s32 	%p17, %r25, 1;
	@%p17 bra 	$L__BB5_25;
	add.s32 	%r83, %r102, %r2;
	mul.wide.u32 	%rd46, %r83, 4;
	add.s64 	%rd47, %rd1, %rd46;
	ld.global.f32 	%f248, [%rd47];
	sub.f32 	%f249, %f248, %f383;
	fma.rn.f32 	%f250, %f249, 0f3BBB989D, 0f3F000000;
	cvt.sat.f32.f32 	%f251, %f250;
	mov.f32 	%f252, 0f4B400001;
	mov.f32 	%f253, 0f437C0000;
	fma.rm.f32 	%f254, %f251, %f253, %f252;
	add.f32 	%f255, %f254, 0fCB40007F;
	neg.f32 	%f256, %f255;
	fma.rn.f32 	%f257, %f249, 0f3FB8AA3B, %f256;
	fma.rn.f32 	%f258, %f249, 0f32A57060, %f257;
	mov.b32 	%r84, %f254;
	shl.b32 	%r85, %r84, 23;
	mov.b32 	%f259, %r85;
	ex2.approx.ftz.f32 	%f260, %f258;
	mul.f32 	%f261, %f260, %f259;
	st.global.f32 	[%rd47], %f261;
	add.f32 	%f262, %f391, %f261;
	cvt.u64.u32 	%rd48, %r2;
	cvt.u64.u32 	%rd49, %r102;
	add.s64 	%rd50, %rd49, %rd48;
	shl.b64 	%rd51, %rd50, 2;
	add.s64 	%rd52, %rd1, %rd51;
	ld.global.f32 	%f263, [%rd52+4];
	sub.f32 	%f264, %f263, %f383;
	fma.rn.f32 	%f265, %f264, 0f3BBB989D, 0f3F000000;
	cvt.sat.f32.f32 	%f266, %f265;
	fma.rm.f32 	%f267, %f266, %f253, %f252;
	add.f32 	%f268, %f267, 0fCB40007F;
	neg.f32 	%f269, %f268;
	fma.rn.f32 	%f270, %f264, 0f3FB8AA3B, %f269;
	fma.rn.f32 	%f271, %f264, 0f32A57060, %f270;
	mov.b32 	%r86, %f267;
	shl.b32 	%r87, %r86, 23;
	mov.b32 	%f272, %r87;
	ex2.approx.ftz.f32 	%f273, %f271;
	mul.f32 	%f274, %f273, %f272;
	st.global.f32 	[%rd52+4], %f274;
	add.f32 	%f391, %f262, %f274;
	add.s32 	%r102, %r102, 2;
$L__BB5_25:
	and.b32  	%r88, %r47, 1;
	setp.eq.b32 	%p18, %r88, 1;
	not.pred 	%p19, %p18;
	@%p19 bra 	$L__BB5_27;
	add.s32 	%r89, %r102, %r2;
	mul.wide.u32 	%rd53, %r89, 4;
	add.s64 	%rd54, %rd1, %rd53;
	ld.global.f32 	%f275, [%rd54];
	sub.f32 	%f276, %f275, %f383;
	fma.rn.f32 	%f277, %f276, 0f3BBB989D, 0f3F000000;
	cvt.sat.f32.f32 	%f278, %f277;
	mov.f32 	%f279, 0f4B400001;
	mov.f32 	%f280, 0f437C0000;
	fma.rm.f32 	%f281, %f278, %f280, %f279;
	add.f32 	%f282, %f281, 0fCB40007F;
	neg.f32 	%f283, %f282;
	fma.rn.f32 	%f284, %f276, 0f3FB8AA3B, %f283;
	fma.rn.f32 	%f285, %f276, 0f32A57060, %f284;
	mov.b32 	%r90, %f281;
	shl.b32 	%r91, %r90, 23;
	mov.b32 	%f286, %r91;
	ex2.approx.ftz.f32 	%f287, %f285;
	mul.f32 	%f288, %f287, %f286;
	st.global.f32 	[%rd54], %f288;
	add.f32 	%f391, %f391, %f288;
$L__BB5_27:
	setp.lt.s32 	%p20, %r47, 1;
	@%p20 bra 	$L__BB5_40;
	and.b32  	%r30, %r47, 15;
	setp.lt.u32 	%p21, %r47, 16;
	mov.b32 	%r107, 0;
	@%p21 bra 	$L__BB5_31;
	and.b32  	%r107, %r47, 2147483632;
	neg.s32 	%r106, %r107;
	mul.wide.u32 	%rd55, %r2, 4;
	add.s64 	%rd56, %rd55, %rd1;
	add.s64 	%rd75, %rd56, 32;
$L__BB5_30:
	.pragma "nounroll";
	ld.global.f32 	%f289, [%rd75+-32];
	div.rn.f32 	%f290, %f289, %f391;
	max.f32 	%f291, %f290, 0f33D6BF95;
	st.global.f32 	[%rd75+-32], %f291;
	ld.global.f32 	%f292, [%rd75+-28];
	div.rn.f32 	%f293, %f292, %f391;
	max.f32 	%f294, %f293, 0f33D6BF95;
	st.global.f32 	[%rd75+-28], %f294;
	ld.global.f32 	%f295, [%rd75+-24];
	div.rn.f32 	%f296, %f295, %f391;
	max.f32 	%f297, %f296, 0f33D6BF95;
	st.global.f32 	[%rd75+-24], %f297;
	ld.global.f32 	%f298, [%rd75+-20];
	div.rn.f32 	%f299, %f298, %f391;
	max.f32 	%f300, %f299, 0f33D6BF95;
	st.global.f32 	[%rd75+-20], %f300;
	ld.global.f32 	%f301, [%rd75+-16];
	div.rn.f32 	%f302, %f301, %f391;
	max.f32 	%f303, %f302, 0f33D6BF95;
	st.global.f32 	[%rd75+-16], %f303;
	ld.global.f32 	%f304, [%rd75+-12];
	div.rn.f32 	%f305, %f304, %f391;
	max.f32 	%f306, %f305, 0f33D6BF95;
	st.global.f32 	[%rd75+-12], %f306;
	ld.global.f32 	%f307, [%rd75+-8];
	div.rn.f32 	%f308, %f307, %f391;
	max.f32 	%f309, %f308, 0f33D6BF95;
	st.global.f32 	[%rd75+-8], %f309;
	ld.global.f32 	%f310, [%rd75+-4];
	div.rn.f32 	%f311, %f310, %f391;
	max.f32 	%f312, %f311, 0f33D6BF95;
	st.global.f32 	[%rd75+-4], %f312;
	ld.global.f32 	%f313, [%rd75];
	div.rn.f32 	%f314, %f313, %f391;
	max.f32 	%f315, %f314, 0f33D6BF95;
	st.global.f32 	[%rd75], %f315;
	ld.global.f32 	%f316, [%rd75+4];
	div.rn.f32 	%f317, %f316, %f391;
	max.f32 	%f318, %f317, 0f33D6BF95;
	st.global.f32 	[%rd75+4], %f318;
	ld.global.f32 	%f319, [%rd75+8];
	div.rn.f32 	%f320, %f319, %f391;
	max.f32 	%f321, %f320, 0f33D6BF95;
	st.global.f32 	[%rd75+8], %f321;
	ld.global.f32 	%f322, [%rd75+12];
	div.rn.f32 	%f323, %f322, %f391;
	max.f32 	%f324, %f323, 0f33D6BF95;
	st.global.f32 	[%rd75+12], %f324;
	ld.global.f32 	%f325, [%rd75+16];
	div.rn.f32 	%f326, %f325, %f391;
	max.f32 	%f327, %f326, 0f33D6BF95;
	st.global.f32 	[%rd75+16], %f327;
	ld.global.f32 	%f328, [%rd75+20];
	div.rn.f32 	%f329, %f328, %f391;
	max.f32 	%f330, %f329, 0f33D6BF95;
	st.global.f32 	[%rd75+20], %f330;
	ld.global.f32 	%f331, [%rd75+24];
	div.rn.f32 	%f332, %f331, %f391;
	max.f32 	%f333, %f332, 0f33D6BF95;
	st.global.f32 	[%rd75+24], %f333;
	ld.global.f32 	%f334, [%rd75+28];
	div.rn.f32 	%f335, %f334, %f391;
	max.f32 	%f336, %f335, 0f33D6BF95;
	st.global.f32 	[%rd75+28], %f336;
	add.s32 	%r106, %r106, 16;
	add.s64 	%rd75, %rd75, 64;
	setp.ne.s32 	%p22, %r106, 0;
	@%p22 bra 	$L__BB5_30;
$L__BB5_31:
	setp.eq.s32 	%p23, %r30, 0;
	@%p23 bra 	$L__BB5_40;
	and.b32  	%r38, %r47, 7;
	setp.lt.u32 	%p24, %r30, 8;
	@%p24 bra 	$L__BB5_34;
	add.s32 	%r93, %r107, %r2;
	mul.wide.u32 	%rd57, %r93, 4;
	add.s64 	%rd58, %rd1, %rd57;
	ld.global.f32 	%f337, [%rd58];
	div.rn.f32 	%f338, %f337, %f391;
	max.f32 	%f339, %f338, 0f33D6BF95;
	st.global.f32 	[%rd58], %f339;
	cvt.u64.u32 	%rd59, %r2;
	cvt.u64.u32 	%rd60, %r107;
	add.s64 	%rd61, %rd60, %rd59;
	shl.b64 	%rd62, %rd61, 2;
	add.s64 	%rd63, %rd1, %rd62;
	ld.global.f32 	%f340, [%rd63+4];
	div.rn.f32 	%f341, %f340, %f391;
	max.f32 	%f342, %f341, 0f33D6BF95;
	st.global.f32 	[%rd63+4], %f342;
	ld.global.f32 	%f343, [%rd63+8];
	div.rn.f32 	%f344, %f343, %f391;
	max.f32 	%f345, %f344, 0f33D6BF95;
	st.global.f32 	[%rd63+8], %f345;
	ld.global.f32 	%f346, [%rd63+12];
	div.rn.f32 	%f347, %f346, %f391;
	max.f32 	%f348, %f347, 0f33D6BF95;
	st.global.f32 	[%rd63+12], %f348;
	ld.global.f32 	%f349, [%rd63+16];
	div.rn.f32 	%f350, %f349, %f391;
	max.f32 	%f351, %f350, 0f33D6BF95;
	st.global.f32 	[%rd63+16], %f351;
	ld.global.f32 	%f352, [%rd63+20];
	div.rn.f32 	%f353, %f352, %f391;
	max.f32 	%f354, %f353, 0f33D6BF95;
	st.global.f32 	[%rd63+20], %f354;
	ld.global.f32 	%f355, [%rd63+24];
	div.rn.f32 	%f356, %f355, %f391;
	max.f32 	%f357, %f356, 0f33D6BF95;
	st.global.f32 	[%rd63+24], %f357;
	ld.global.f32 	%f358, [%rd63+28];
	div.rn.f32 	%f359, %f358, %f391;
	max.f32 	%f360, %f359, 0f33D6BF95;
	st.global.f32 	[%rd63+28], %f360;
	add.s32 	%r107, %r107, 8;
$L__BB5_34:
	setp.eq.s32 	%p25, %r38, 0;
	@%p25 bra 	$L__BB5_40;
	and.b32  	%r41, %r47, 3;
	setp.lt.u32 	%p26, %r38, 4;
	@%p26 bra 	$L__BB5_37;
	add.s32 	%r94, %r107, %r2;
	mul.wide.u32 	%rd64, %r94, 4;
	add.s64 	%rd65, %rd1, %rd64;
	ld.global.f32 	%f361, [%rd65];
	div.rn.f32 	%f362, %f361, %f391;
	max.f32 	%f363, %f362, 0f33D6BF95;
	st.global.f32 	[%rd65], %f363;
	cvt.u64.u32 	%rd66, %r2;
	cvt.u64.u32 	%rd67, %r107;
	add.s64 	%rd68, %rd67, %rd66;
	shl.b64 	%rd69, %rd68, 2;
	add.s64 	%rd70, %rd1, %rd69;
	ld.global.f32 	%f364, [%rd70+4];
	div.rn.f32 	%f365, %f364, %f391;
	max.f32 	%f366, %f365, 0f33D6BF95;
	st.global.f32 	[%rd70+4], %f366;
	ld.global.f32 	%f367, [%rd70+8];
	div.rn.f32 	%f368, %f367, %f391;
	max.f32 	%f369, %f368, 0f33D6BF95;
	st.global.f32 	[%rd70+8], %f369;
	ld.global.f32 	%f370, [%rd70+12];
	div.rn.f32 	%f371, %f370, %f391;
	max.f32 	%f372, %f371, 0f33D6BF95;
	st.global.f32 	[%rd70+12], %f372;
	add.s32 	%r107, %r107, 4;
$L__BB5_37:
	setp.eq.s32 	%p27, %r41, 0;
	@%p27 bra 	$L__BB5_40;
	add.s32 	%r95, %r107, %r2;
	mul.wide.u32 	%rd71, %r95, 4;
	add.s64 	%rd76, %rd1, %rd71;
	neg.s32 	%r110, %r41;
$L__BB5_39:
	.pragma "nounroll";
	ld.global.f32 	%f373, [%rd76];
	div.rn.f32 	%f374, %f373, %f391;
	max.f32 	%f375, %f374, 0f33D6BF95;
	st.global.f32 	[%rd76], %f375;
	add.s64 	%rd76, %rd76, 4;
	add.s32 	%r110, %r110, 1;
	setp.ne.s32 	%p28, %r110, 0;
	@%p28 bra 	$L__BB5_39;
$L__BB5_40:
	ret;

}
	// .globl	_Z21clip_gradients_kernelPfif
.visible .entry _Z21clip_gradients_kernelPfif(
	.param .u64 .ptr .align 1 _Z21clip_gradients_kernelPfif_param_0,
	.param .u32 _Z21clip_gradients_kernelPfif_param_1,
	.param .f32 _Z21clip_gradients_kernelPfif_param_2
)
{
	.reg .pred 	%p<4>;
	.reg .b32 	%r<6>;
	.reg .b32 	%f<4>;
	.reg .b64 	%rd<5>;

	ld.param.u64 	%rd2, [_Z21clip_gradients_kernelPfif_param_0];
	ld.param.u32 	%r2, [_Z21clip_gradients_kernelPfif_param_1];
	ld.param.f32 	%f3, [_Z21clip_gradients_kernelPfif_param_2];
	mov.u32 	%r3, %ctaid.x;
	mov.u32 	%r4, %ntid.x;
	mov.u32 	%r5, %tid.x;
	mad.lo.s32 	%r1, %r3, %r4, %r5;
	setp.ge.s32 	%p1, %r1, %r2;
	@%p1 bra 	$L__BB6_5;
	cvta.to.global.u64 	%rd3, %rd2;
	mul.wide.s32 	%rd4, %r1, 4;
	add.s64 	%rd1, %rd3, %rd4;
	ld.global.f32 	%f1, [%rd1];
	setp.leu.f32 	%p2, %f1, %f3;
	@%p2 bra 	$L__BB6_3;
	st.global.f32 	[%rd1], %f3;
	bra.uni 	$L__BB6_5;
$L__BB6_3:
	neg.f32 	%f2, %f3;
	setp.geu.f32 	%p3, %f1, %f2;
	@%p3 bra 	$L__BB6_5;
	st.global.f32 	[%rd1], %f2;
$L__BB6_5:
	ret;

}
	// .globl	_Z16zero_grad_kernelPfi
.visible .entry _Z16zero_grad_kernelPfi(
	.param .u64 .ptr .align 1 _Z16zero_grad_kernelPfi_param_0,
	.param .u32 _Z16zero_grad_kernelPfi_param_1
)
{
	.reg .pred 	%p<2>;
	.reg .b32 	%r<7>;
	.reg .b64 	%rd<5>;

	ld.param.u64 	%rd1, [_Z16zero_grad_kernelPfi_param_0];
	ld.param.u32 	%r2, [_Z16zero_grad_kernelPfi_param_1];
	mov.u32 	%r3, %ctaid.x;
	mov.u32 	%r4, %ntid.x;
	mov.u32 	%r5, %tid.x;
	mad.lo.s32 	%r1, %r3, %r4, %r5;
	setp.ge.s32 	%p1, %r1, %r2;
	@%p1 bra 	$L__BB7_2;
	cvta.to.global.u64 	%rd2, %rd1;
	mul.wide.s32 	%rd3, %r1, 4;
	add.s64 	%rd4, %rd2, %rd3;
	mov.b32 	%r6, 0;
	st.global.u32 	[%rd4], %r6;
$L__BB7_2:
	ret;

}
	// .globl	_Z31compute_output_gradients_kernelPfS_Pii
.visible .entry _Z31compute_output_gradients_kernelPfS_Pii(
	.param .u64 .ptr .align 1 _Z31compute_output_gradients_kernelPfS_Pii_param_0,
	.param .u64 .ptr .align 1 _Z31compute_output_gradients_kernelPfS_Pii_param_1,
	.param .u64 .ptr .align 1 _Z31compute_output_gradients_kernelPfS_Pii_param_2,
	.param .u32 _Z31compute_output_gradients_kernelPfS_Pii_param_3
)
{
	.reg .pred 	%p<2>;
	.reg .b32 	%r<8>;
	.reg .b32 	%f<13>;
	.reg .b64 	%rd<14>;

	ld.param.u64 	%rd1, [_Z31compute_output_gradients_kernelPfS_Pii_param_0];
	ld.param.u64 	%rd2, [_Z31compute_output_gradients_kernelPfS_Pii_param_1];
	ld.param.u64 	%rd3, [_Z31compute_output_gradients_kernelPfS_Pii_param_2];
	ld.param.u32 	%r2, [_Z31compute_output_gradients_kernelPfS_Pii_param_3];
	mov.u32 	%r3, %ctaid.x;
	mov.u32 	%r4, %ntid.x;
	mov.u32 	%r5, %tid.x;
	mad.lo.s32 	%r1, %r3, %r4, %r5;
	setp.ge.s32 	%p1, %r1, %r2;
	@%p1 bra 	$L__BB8_2;
	cvta.to.global.u64 	%rd4, %rd3;
	cvta.to.global.u64 	%rd5, %rd1;
	cvta.to.global.u64 	%rd6, %rd2;
	mul.lo.s32 	%r6, %r1, 10;
	mul.wide.s32 	%rd7, %r6, 4;
	add.s64 	%rd8, %rd6, %rd7;
	ld.global.f32 	%f1, [%rd8];
	add.s64 	%rd9, %rd5, %rd7;
	st.global.f32 	[%rd9], %f1;
	ld.global.f32 	%f2, [%rd8+4];
	st.global.f32 	[%rd9+4], %f2;
	ld.global.f32 	%f3, [%rd8+8];
	st.global.f32 	[%rd9+8], %f3;
	ld.global.f32 	%f4, [%rd8+12];
	st.global.f32 	[%rd9+12], %f4;
	ld.global.f32 	%f5, [%rd8+16];
	st.global.f32 	[%rd9+16], %f5;
	ld.global.f32 	%f6, [%rd8+20];
	st.global.f32 	[%rd9+20], %f6;
	ld.global.f32 	%f7, [%rd8+24];
	st.global.f32 	[%rd9+24], %f7;
	ld.global.f32 	%f8, [%rd8+28];
	st.global.f32 	[%rd9+28], %f8;
	ld.global.f32 	%f9, [%rd8+32];
	st.global.f32 	[%rd9+32], %f9;
	ld.global.f32 	%f10, [%rd8+36];
	st.global.f32 	[%rd9+36], %f10;
	mul.wide.s32 	%rd10, %r1, 4;
	add.s64 	%rd11, %rd4, %rd10;
	ld.global.u32 	%r7, [%rd11];
	mul.wide.s32 	%rd12, %r7, 4;
	add.s64 	%rd13, %rd9, %rd12;
	ld.global.f32 	%f11, [%rd13];
	add.f32 	%f12, %f11, 0fBF800000;
	st.global.f32 	[%rd13], %f12;
$L__BB8_2:
	ret;

}
	// .globl	_Z23update_gradients_kernelPfS_S_S_iii
.visible .entry _Z23update_gradients_kernelPfS_S_S_iii(
	.param .u64 .ptr .align 1 _Z23update_gradients_kernelPfS_S_S_iii_param_0,
	.param .u64 .ptr .align 1 _Z23update_gradients_kernelPfS_S_S_iii_param_1,
	.param .u64 .ptr .align 1 _Z23update_gradients_kernelPfS_S_S_iii_param_2,
	.param .u64 .ptr .align 1 _Z23update_gradients_kernelPfS_S_S_iii_param_3,
	.param .u32 _Z23update_gradients_kernelPfS_S_S_iii_param_4,
	.param .u32 _Z23update_gradients_kernelPfS_S_S_iii_param_5,
	.param .u32 _Z23update_gradients_kernelPfS_S_S_iii_param_6
)
{
	.reg .pred 	%p<23>;
	.reg .b32 	%r<72>;
	.reg .b32 	%f<152>;
	.reg .b64 	%rd<93>;

	ld.param.u64 	%rd3, [_Z23update_gradients_kernelPfS_S_S_iii_param_0];
	ld.param.u64 	%rd4, [_Z23update_gradients_kernelPfS_S_S_iii_param_1];
	ld.param.u64 	%rd5, [_Z23update_gradients_kernelPfS_S_S_iii_param_2];
	ld.param.u64 	%rd6, [_Z23update_gradients_kernelPfS_S_S_iii_param_3];
	ld.param.u32 	%r41, [_Z23update_gradients_kernelPfS_S_S_iii_param_4];
	ld.param.u32 	%r42, [_Z23update_gradients_kernelPfS_S_S_iii_param_5];
	ld.param.u32 	%r43, [_Z23update_gradients_kernelPfS_S_S_iii_param_6];
	cvta.to.global.u64 	%rd1, %rd6;
	cvta.to.global.u64 	%rd2, %rd5;
	mov.u32 	%r1, %ctaid.y;
	mov.u32 	%r44, %ctaid.x;
	mov.u32 	%r45, %ntid.x;
	mov.u32 	%r46, %tid.x;
	mad.lo.s32 	%r2, %r44, %r45, %r46;
	setp.ge.s32 	%p1, %r1, %r43;
	setp.ge.s32 	%p2, %r2, %r42;
	or.pred  	%p3, %p2, %p1;
	@%p3 bra 	$L__BB9_28;
	setp.lt.s32 	%p4, %r41, 1;
	mov.f32 	%f142, 0f00000000;
	@%p4 bra 	$L__BB9_13;
	and.b32  	%r3, %r41, 7;
	setp.lt.u32 	%p5, %r41, 8;
	mov.f32 	%f142, 0f00000000;
	mov.b32 	%r63, 0;
	@%p5 bra 	$L__BB9_5;
	and.b32  	%r63, %r41, 2147483640;
	neg.s32 	%r61, %r63;
	shl.b32 	%r6, %r42, 3;
	shl.b32 	%r7, %r43, 3;
	mov.f32 	%f142, 0f00000000;
	mul.wide.s32 	%rd11, %r43, 4;
	mul.wide.s32 	%rd13, %r42, 4;
	mov.u32 	%r59, %r1;
	mov.u32 	%r60, %r2;
$L__BB9_4:
	.pragma "nounroll";
	mul.wide.s32 	%rd7, %r59, 4;
	add.s64 	%rd8, %rd2, %rd7;
	ld.global.f32 	%f30, [%rd8];
	mul.wide.s32 	%rd9, %r60, 4;
	add.s64 	%rd10, %rd1, %rd9;
	ld.global.f32 	%f31, [%rd10];
	fma.rn.f32 	%f32, %f30, %f31, %f142;
	add.s64 	%rd12, %rd8, %rd11;
	ld.global.f32 	%f33, [%rd12];
	add.s64 	%rd14, %rd10, %rd13;
	ld.global.f32 	%f34, [%rd14];
	fma.rn.f32 	%f35, %f33, %f34, %f32;
	add.s64 	%rd15, %rd12, %rd11;
	ld.global.f32 	%f36, [%rd15];
	add.s64 	%rd16, %rd14, %rd13;
	ld.global.f32 	%f37, [%rd16];
	fma.rn.f32 	%f38, %f36, %f37, %f35;
	add.s64 	%rd17, %rd15, %rd11;
	ld.global.f32 	%f39, [%rd17];
	add.s64 	%rd18, %rd16, %rd13;
	ld.global.f32 	%f40, [%rd18];
	fma.rn.f32 	%f41, %f39, %f40, %f38;
	add.s64 	%rd19, %rd17, %rd11;
	ld.global.f32 	%f42, [%rd19];
	add.s64 	%rd20, %rd18, %rd13;
	ld.global.f32 	%f43, [%rd20];
	fma.rn.f32 	%f44, %f42, %f43, %f41;
	add.s64 	%rd21, %rd19, %rd11;
	ld.global.f32 	%f45, [%rd21];
	add.s64 	%rd22, %rd20, %rd13;
	ld.global.f32 	%f46, [%rd22];
	fma.rn.f32 	%f47, %f45, %f46, %f44;
	add.s64 	%rd23, %rd21, %rd11;
	ld.global.f32 	%f48, [%rd23];
	add.s64 	%rd24, %rd22, %rd13;
	ld.global.f32 	%f49, [%rd24];
	fma.rn.f32 	%f50, %f48, %f49, %f47;
	add.s64 	%rd25, %rd23, %rd11;
	ld.global.f32 	%f51, [%rd25];
	add.s64 	%rd26, %rd24, %rd13;
	ld.global.f32 	%f52, [%rd26];
	fma.rn.f32 	%f142, %f51, %f52, %f50;
	add.s32 	%r61, %r61, 8;
	add.s32 	%r60, %r60, %r6;
	add.s32 	%r59, %r59, %r7;
	setp.ne.s32 	%p6, %r61, 0;
	@%p6 bra 	$L__BB9_4;
$L__BB9_5:
	setp.eq.s32 	%p7, %r3, 0;
	@%p7 bra 	$L__BB9_13;
	and.b32  	%r15, %r41, 3;
	setp.lt.u32 	%p8, %r3, 4;
	@%p8 bra 	$L__BB9_8;
	mad.lo.s32 	%r48, %r63, %r43, %r1;
	mul.wide.s32 	%rd27, %r48, 4;
	add.s64 	%rd28, %rd2, %rd27;
	ld.global.f32 	%f54, [%rd28];
	mad.lo.s32 	%r49, %r63, %r42, %r2;
	mul.wide.s32 	%rd29, %r49, 4;
	add.s64 	%rd30, %rd1, %rd29;
	ld.global.f32 	%f55, [%rd30];
	fma.rn.f32 	%f56, %f54, %f55, %f142;
	mul.wide.s32 	%rd31, %r43, 4;
	add.s64 	%rd32, %rd28, %rd31;
	ld.global.f32 	%f57, [%rd32];
	mul.wide.s32 	%rd33, %r42, 4;
	add.s64 	%rd34, %rd30, %rd33;
	ld.global.f32 	%f58, [%rd34];
	fma.rn.f32 	%f59, %f57, %f58, %f56;
	add.s64 	%rd35, %rd32, %rd31;
	ld.global.f32 	%f60, [%rd35];
	add.s64 	%rd36, %rd34, %rd33;
	ld.global.f32 	%f61, [%rd36];
	fma.rn.f32 	%f62, %f60, %f61, %f59;
	add.s64 	%rd37, %rd35, %rd31;
	ld.global.f32 	%f63, [%rd37];
	add.s64 	%rd38, %rd36, %rd33;
	ld.global.f32 	%f64, [%rd38];
	fma.rn.f32 	%f142, %f63, %f64, %f62;
	add.s32 	%r63, %r63, 4;
$L__BB9_8:
	setp.eq.s32 	%p9, %r15, 0;
	@%p9 bra 	$L__BB9_13;
	setp.eq.s32 	%p10, %r15, 1;
	@%p10 bra 	$L__BB9_11;
	mad.lo.s32 	%r50, %r63, %r43, %r1;
	mul.wide.s32 	%rd39, %r50, 4;
	add.s64 	%rd40, %rd2, %rd39;
	ld.global.f32 	%f66, [%rd40];
	mad.lo.s32 	%r51, %r63, %r42, %r2;
	mul.wide.s32 	%rd41, %r51, 4;
	add.s64 	%rd42, %rd1, %rd41;
	ld.global.f32 	%f67, [%rd42];
	fma.rn.f32 	%f68, %f66, %f67, %f142;
	mul.wide.s32 	%rd43, %r43, 4;
	add.s64 	%rd44, %rd40, %rd43;
	ld.global.f32 	%f69, [%rd44];
	mul.wide.s32 	%rd45, %r42, 4;
	add.s64 	%rd46, %rd42, %rd45;
	ld.global.f32 	%f70, [%rd46];
	fma.rn.f32 	%f142, %f69, %f70, %f68;
	add.s32 	%r63, %r63, 2;
$L__BB9_11:
	and.b32  	%r52, %r41, 1;
	setp.eq.b32 	%p11, %r52, 1;
	not.pred 	%p12, %p11;
	@%p12 bra 	$L__BB9_13;
	mad.lo.s32 	%r53, %r63, %r43, %r1;
	mul.wide.s32 	%rd47, %r53, 4;
	add.s64 	%rd48, %rd2, %rd47;
	ld.global.f32 	%f71, [%rd48];
	mad.lo.s32 	%r54, %r63, %r42, %r2;
	mul.wide.s32 	%rd49, %r54, 4;
	add.s64 	%rd50, %rd1, %rd49;
	ld.global.f32 	%f72, [%rd50];
	fma.rn.f32 	%f142, %f71, %f72, %f142;
$L__BB9_13:
	mad.lo.s32 	%r55, %r42, %r1, %r2;
	cvta.to.global.u64 	%rd51, %rd3;
	mul.wide.s32 	%rd52, %r55, 4;
	add.s64 	%rd53, %rd51, %rd52;
	atom.global.add.f32 	%f73, [%rd53], %f142;
	setp.ne.s32 	%p13, %r2, 0;
	@%p13 bra 	$L__BB9_28;
	setp.lt.s32 	%p14, %r41, 1;
	mov.f32 	%f151, 0f00000000;
	@%p14 bra 	$L__BB9_27;
	and.b32  	%r20, %r41, 15;
	setp.lt.u32 	%p15, %r41, 16;
	mov.f32 	%f151, 0f00000000;
	mov.b32 	%r68, 0;
	@%p15 bra 	$L__BB9_18;
	and.b32  	%r68, %r41, 2147483632;
	neg.s32 	%r66, %r68;
	shl.b32 	%r23, %r43, 4;
	mov.f32 	%f151, 0f00000000;
	mul.wide.s32 	%rd56, %r43, 4;
	mov.u32 	%r65, %r1;
$L__BB9_17:
	.pragma "nounroll";
	mul.wide.s32 	%rd54, %r65, 4;
	add.s64 	%rd55, %rd2, %rd54;
	ld.global.f32 	%f78, [%rd55];
	add.f32 	%f79, %f151, %f78;
	add.s64 	%rd57, %rd55, %rd56;
	ld.global.f32 	%f80, [%rd57];
	add.f32 	%f81, %f79, %f80;
	add.s64 	%rd58, %rd57, %rd56;
	ld.global.f32 	%f82, [%rd58];
	add.f32 	%f83, %f81, %f82;
	add.s64 	%rd59, %rd58, %rd56;
	ld.global.f32 	%f84, [%rd59];
	add.f32 	%f85, %f83, %f84;
	add.s64 	%rd60, %rd59, %rd56;
	ld.global.f32 	%f86, [%rd60];
	add.f32 	%f87, %f85, %f86;
	add.s64 	%rd61, %rd60, %rd56;
	ld.global.f32 	%f88, [%rd61];
	add.f32 	%f89, %f87, %f88;
	add.s64 	%rd62, %rd61, %rd56;
	ld.global.f32 	%f90, [%rd62];
	add.f32 	%f91, %f89, %f90;
	add.s64 	%rd63, %rd62, %rd56;
	ld.global.f32 	%f92, [%rd63];
	add.f32 	%f93, %f91, %f92;
	add.s64 	%rd64, %rd63, %rd56;
	ld.global.f32 	%f94, [%rd64];
	add.f32 	%f95, %f93, %f94;
	add.s64 	%rd65, %rd64, %rd56;
	ld.global.f32 	%f96, [%rd65];
	add.f32 	%f97, %f95, %f96;
	add.s64 	%rd66, %rd65, %rd56;
	ld.global.f32 	%f98, [%rd66];
	add.f32 	%f99, %f97, %f98;
	add.s64 	%rd67, %rd66, %rd56;
	ld.global.f32 	%f100, [%rd67];
	add.f32 	%f101, %f99, %f100;
	add.s64 	%rd68, %rd67, %rd56;
	ld.global.f32 	%f102, [%rd68];
	add.f32 	%f103, %f101, %f102;
	add.s64 	%rd69, %rd68, %rd56;
	ld.global.f32 	%f104, [%rd69];
	add.f32 	%f105, %f103, %f104;
	add.s64 	%rd70, %rd69, %rd56;
	ld.global.f32 	%f106, [%rd70];
	add.f32 	%f107, %f105, %f106;
	add.s64 	%rd71, %rd70, %rd56;
	ld.global.f32 	%f108, [%rd71];
	add.f32 	%f151, %f107, %f108;
	add.s32 	%r66, %r66, 16;
	add.s32 	%r65, %r65, %r23;
	setp.ne.s32 	%p16, %r66, 0;
	@%p16 bra 	$L__BB9_17;
$L__BB9_18:
	setp.eq.s32 	%p17, %r20, 0;
	@%p17 bra 	$L__BB9_27;
	and.b32  	%r29, %r41, 7;
	setp.lt.u32 	%p18, %r20, 8;
	@%p18 bra 	$L__BB9_21;
	mad.lo.s32 	%r57, %r68, %r43, %r1;
	mul.wide.s32 	%rd72, %r57, 4;
	add.s64 	%rd73, %rd2, %rd72;
	ld.global.f32 	%f110, [%rd73];
	add.f32 	%f111, %f151, %f110;
	mul.wide.s32 	%rd74, %r43, 4;
	add.s64 	%rd75, %rd73, %rd74;
	ld.global.f32 	%f112, [%rd75];
	add.f32 	%f113, %f111, %f112;
	add.s64 	%rd76, %rd75, %rd74;
	ld.global.f32 	%f114, [%rd76];
	add.f32 	%f115, %f113, %f114;
	add.s64 	%rd77, %rd76, %rd74;
	ld.global.f32 	%f116, [%rd77];
	add.f32 	%f117, %f115, %f116;
	add.s64 	%rd78, %rd77, %rd74;
	ld.global.f32 	%f118, [%rd78];
	add.f32 	%f119, %f117, %f118;
	add.s64 	%rd79, %rd78, %rd74;
	ld.global.f32 	%f120, [%rd79];
	add.f32 	%f121, %f119, %f120;
	add.s64 	%rd80, %rd79, %rd74;
	ld.global.f32 	%f122, [%rd80];
	add.f32 	%f123, %f121, %f122;
	add.s64 	%rd81, %rd80, %rd74;
	ld.global.f32 	%f124, [%rd81];
	add.f32 	%f151, %f123, %f124;
	add.s32 	%r68, %r68, 8;
$L__BB9_21:
	setp.eq.s32 	%p19, %r29, 0;
	@%p19 bra 	$L__BB9_27;
	and.b32  	%r32, %r41, 3;
	setp.lt.u32 	%p20, %r29, 4;
	@%p20 bra 	$L__BB9_24;
	mad.lo.s32 	%r58, %r68, %r43, %r1;
	mul.wide.s32 	%rd82, %r58, 4;
	add.s64 	%rd83, %rd2, %rd82;
	ld.global.f32 	%f126, [%rd83];
	add.f32 	%f127, %f151, %f126;
	mul.wide.s32 	%rd84, %r43, 4;
	add.s64 	%rd85, %rd83, %rd84;
	ld.global.f32 	%f128, [%rd85];
	add.f32 	%f129, %f127, %f128;
	add.s64 	%rd86, %rd85, %rd84;
	ld.global.f32 	%f130, [%rd86];
	add.f32 	%f131, %f129, %f130;
	add.s64 	%rd87, %rd86, %rd84;
	ld.global.f32 	%f132, [%rd87];
	add.f32 	%f151, %f131, %f132;
	add.s32 	%r68, %r68, 4;
$L__BB9_24:
	setp.eq.s32 	%p21, %r32, 0;
	@%p21 bra 	$L__BB9_27;
	mad.lo.s32 	%r71, %r68, %r43, %r1;
	neg.s32 	%r70, %r32;
$L__BB9_26:
	.pragma "nounroll";
	mul.wide.s32 	%rd88, %r71, 4;
	add.s64 	%rd89, %rd2, %rd88;
	ld.global.f32 	%f133, [%rd89];
	add.f32 	%f151, %f151, %f133;
	add.s32 	%r71, %r71, %r43;
	add.s32 	%r70, %r70, 1;
	setp.ne.s32 	%p22, %r70, 0;
	@%p22 bra 	$L__BB9_26;
$L__BB9_27:
	cvta.to.global.u64 	%rd90, %rd4;
	mul.wide.u32 	%rd91, %r1, 4;
	add.s64 	%rd92, %rd90, %rd91;
	atom.global.add.f32 	%f134, [%rd92], %f151;
$L__BB9_28:
	ret;

}


// ===== COMPILED SASS (sm_100) =====

	.target	sm_100

	.elftype	@"ET_EXEC"


//--------------------- .note.nv.tkinfo           --------------------------
	.section	.note.nv.tkinfo,"",@"SHT_NOTE"
	.sectionflags	@"SHF_NOTE_NV_TKINFO"
	.tkinfo
        /*0018*/ 	.word	0x00000002
        /*0030*/ 	.string	""
        /*0030*/ 	.string	"ptxas"
        /*0030*/ 	.string	"Cuda compilation tools, release 13.0, V13.0.88"
        /*0030*/ 	.string	"Build cuda_13.0.r13.0/compiler.36424714_0"
        /*0030*/ 	.string	"-arch sm_100 -m 64 "



//--------------------- .note.nv.cuinfo           --------------------------
	.section	.note.nv.cuinfo,"",@"SHT_NOTE"
	.sectionflags	@"SHF_NOTE_NV_CUINFO"
        /*0018*/ 	.short	0x0002
        /*001a*/ 	.short	0x0064
        /*001c*/ 	.short	0x0082
	.zero		2


//--------------------- .nv.info                  --------------------------
	.section	.nv.info,"",@"SHT_CUDA_INFO"
	.align	4


	//----- nvinfo : EIATTR_REGCOUNT
	.align		4
        /*0000*/ 	.byte	0x04, 0x2f
        /*0002*/ 	.short	(.L_1 - .L_0)
	.align		4
.L_0:
        /*0004*/ 	.word	index@(_Z17matmul_a_b_kernelPfS_S_iii)
        /*0008*/ 	.word	0x00000020


	//----- nvinfo : EIATTR_FRAME_SIZE
	.align		4
.L_1:
        /*000c*/ 	.byte	0x04, 0x11
        /*000e*/ 	.short	(.L_3 - .L_2)
	.align		4
.L_2:
        /*0010*/ 	.word	index@(_Z17matmul_a_b_kernelPfS_S_iii)
        /*0014*/ 	.word	0x00000000


	//----- nvinfo : EIATTR_REGCOUNT
	.align		4
.L_3:
        /*0018*/ 	.byte	0x04, 0x2f
        /*001a*/ 	.short	(.L_5 - .L_4)
	.align		4
.L_4:
        /*001c*/ 	.word	index@(_Z18matmul_a_bt_kernelPfS_S_iii)
        /*0020*/ 	.word	0x0000001f


	//----- nvinfo : EIATTR_FRAME_SIZE
	.align		4
.L_5:
        /*0024*/ 	.byte	0x04, 0x11
        /*0026*/ 	.short	(.L_7 - .L_6)
	.align		4
.L_6:
        /*0028*/ 	.word	index@(_Z18matmul_a_bt_kernelPfS_S_iii)
        /*002c*/ 	.word	0x00000000


	//----- nvinfo : EIATTR_REGCOUNT
	.align		4
.L_7:
        /*0030*/ 	.byte	0x04, 0x2f
        /*0032*/ 	.short	(.L_9 - .L_8)
	.align		4
.L_8:
        /*0034*/ 	.word	index@(_Z18matmul_at_b_kernelPfS_S_iii)
        /*0038*/ 	.word	0x00000020


	//----- nvinfo : EIATTR_FRAME_SIZE
	.align		4
.L_9:
        /*003c*/ 	.byte	0x04, 0x11
        /*003e*/ 	.short	(.L_11 - .L_10)
	.align		4
.L_10:
        /*0040*/ 	.word	index@(_Z18matmul_at_b_kernelPfS_S_iii)
        /*0044*/ 	.word	0x00000000


	//----- nvinfo : EIATTR_REGCOUNT
	.align		4
.L_11:
        /*0048*/ 	.byte	0x04, 0x2f
        /*004a*/ 	.short	(.L_13 - .L_12)
	.align		4
.L_12:
        /*004c*/ 	.word	index@(_Z11relu_kernelPfi)
        /*0050*/ 	.word	0x00000008


	//----- nvinfo : EIATTR_FRAME_SIZE
	.align		4
.L_13:
        /*0054*/ 	.byte	0x04, 0x11
        /*0056*/ 	.short	(.L_15 - .L_14)
	.align		4
.L_14:
        /*0058*/ 	.word	index@(_Z11relu_kernelPfi)
        /*005c*/ 	.word	0x00000000


	//----- nvinfo : EIATTR_REGCOUNT
	.align		4
.L_15:
        /*0060*/ 	.byte	0x04, 0x2f
        /*0062*/ 	.short	(.L_17 - .L_16)
	.align		4
.L_16:
        /*0064*/ 	.word	index@(_Z15bias_add_kernelPfS_ii)
        /*0068*/ 	.word	0x0000000c


	//----- nvinfo : EIATTR_FRAME_SIZE
	.align		4
.L_17:
        /*006c*/ 	.byte	0x04, 0x11
        /*006e*/ 	.short	(.L_19 - .L_18)
	.align		4
.L_18:
        /*0070*/ 	.word	index@(_Z15bias_add_kernelPfS_ii)
        /*0074*/ 	.word	0x00000000


	//----- nvinfo : EIATTR_REGCOUNT
	.align		4
.L_19:
        /*0078*/ 	.byte	0x04, 0x2f
        /*007a*/ 	.short	(.L_21 - .L_20)
	.align		4
.L_20:
        /*007c*/ 	.word	index@(_Z14softmax_kernelPfii)
        /*0080*/ 	.word	0x0000001f


	//----- nvinfo : EIATTR_FRAME_SIZE
	.align		4
.L_21:
        /*0084*/ 	.byte	0x04, 0x11
        /*0086*/ 	.short	(.L_23 - .L_22)
	.align		4
.L_22:
        /*0088*/ 	.word	index@($__internal_0_$__cuda_sm3x_div_rn_noftz_f32_slowpath)
        /*008c*/ 	.word	0x00000000


	//----- nvinfo : EIATTR_FRAME_SIZE
	.align		4
.L_23:
        /*0090*/ 	.byte	0x04, 0x11
        /*0092*/ 	.short	(.L_25 - .L_24)
	.align		4
.L_24:
        /*0094*/ 	.word	index@(_Z14softmax_kernelPfii)
        /*0098*/ 	.word	0x00000000


	//----- nvinfo : EIATTR_REGCOUNT
	.align		4
.L_25:
        /*009c*/ 	.byte	0x04, 0x2f
        /*009e*/ 	.short	(.L_27 - .L_26)
	.align		4
.L_26:
        /*00a0*/ 	.word	index@(_Z21clip_gradients_kernelPfif)
        /*00a4*/ 	.word	0x00000008


	//----- nvinfo : EIATTR_FRAME_SIZE
	.align		4
.L_27:
        /*00a8*/ 	.byte	0x04, 0x11
        /*00aa*/ 	.short	(.L_29 - .L_28)
	.align		4
.L_28:
        /*00ac*/ 	.word	index@(_Z21clip_gradients_kernelPfif)
        /*00b0*/ 	.word	0x00000000


	//----- nvinfo : EIATTR_REGCOUNT
	.align		4
.L_29:
        /*00b4*/ 	.byte	0x04, 0x2f
        /*00b6*/ 	.short	(.L_31 - .L_30)
	.align		4
.L_30:
        /*00b8*/ 	.word	index@(_Z16zero_grad_kernelPfi)
        /*00bc*/ 	.word	0x00000008


	//----- nvinfo : EIATTR_FRAME_SIZE
	.align		4
.L_31:
        /*00c0*/ 	.byte	0x04, 0x11
        /*00c2*/ 	.short	(.L_33 - .L_32)
	.align		4
.L_32:
        /*00c4*/ 	.word	index@(_Z16zero_grad_kernelPfi)
        /*00c8*/ 	.word	0x00000000


	//----- nvinfo : EIATTR_REGCOUNT
	.align		4
.L_33:
        /*00cc*/ 	.byte	0x04, 0x2f
        /*00ce*/ 	.short	(.L_35 - .L_34)
	.align		4
.L_34:
        /*00d0*/ 	.word	index@(_Z31compute_output_gradients_kernelPfS_Pii)
        /*00d4*/ 	.word	0x00000018


	//----- nvinfo : EIATTR_FRAME_SIZE
	.align		4
.L_35:
        /*00d8*/ 	.byte	0x04, 0x11
        /*00da*/ 	.short	(.L_37 - .L_36)
	.align		4
.L_36:
        /*00dc*/ 	.word	index@(_Z31compute_output_gradients_kernelPfS_Pii)
        /*00e0*/ 	.word	0x00000000


	//----- nvinfo : EIATTR_REGCOUNT
	.align		4
.L_37:
        /*00e4*/ 	.byte	0x04, 0x2f
        /*00e6*/ 	.short	(.L_39 - .L_38)
	.align		4
.L_38:
        /*00e8*/ 	.word	index@(_Z23update_gradients_kernelPfS_S_S_iii)
        /*00ec*/ 	.word	0x00000020


	//----- nvinfo : EIATTR_FRAME_SIZE
	.align		4
.L_39:
        /*00f0*/ 	.byte	0x04, 0x11
        /*00f2*/ 	.short	(.L_41 - .L_40)
	.align		4
.L_40:
        /*00f4*/ 	.word	index@(_Z23update_gradients_kernelPfS_S_S_iii)
        /*00f8*/ 	.word	0x00000000


	//----- nvinfo : EIATTR_MIN_STACK_SIZE
	.align		4
.L_41:
        /*00fc*/ 	.byte	0x04, 0x12
        /*00fe*/ 	.short	(.L_43 - .L_42)
	.align		4
.L_42:
        /*0100*/ 	.word	index@(_Z23update_gradients_kernelPfS_S_S_iii)
        /*0104*/ 	.word	0x00000000


	//----- nvinfo : EIATTR_MIN_STACK_SIZE
	.align		4
.L_43:
        /*0108*/ 	.byte	0x04, 0x12
        /*010a*/ 	.short	(.L_45 - .L_44)
	.align		4
.L_44:
        /*010c*/ 	.word	index@(_Z31compute_output_gradients_kernelPfS_Pii)
        /*0110*/ 	.word	0x00000000


	//----- nvinfo : EIATTR_MIN_STACK_SIZE
	.align		4
.L_45:
        /*0114*/ 	.byte	0x04, 0x12
        /*0116*/ 	.short	(.L_47 - .L_46)
	.align		4
.L_46:
        /*0118*/ 	.word	index@(_Z16zero_grad_kernelPfi)
        /*011c*/ 	.word	0x00000000


	//----- nvinfo : EIATTR_MIN_STACK_SIZE
	.align		4
.L_47:
        /*0120*/ 	.byte	0x04, 0x12
        /*0122*/ 	.short	(.L_49 - .L_48)
	.align		4
.L_48:
        /*0124*/ 	.word	index@(_Z21clip_gradients_kernelPfif)
        /*0128*/ 	.word	0x00000000


	//----- nvinfo : EIATTR_MIN_STACK_SIZE
	.align		4
.L_49:
        /*012c*/ 	.byte	0x04, 0x12
        /*012e*/ 	.short	(.L_51 - .L_50)
	.align		4
.L_50:
        /*0130*/ 	.word	index@(_Z14softmax_kernelPfii)
        /*0134*/ 	.word	0x00000000


	//----- nvinfo : EIATTR_MIN_STACK_SIZE
	.align		4
.L_51:
        /*0138*/ 	.byte	0x04, 0x12
        /*013a*/ 	.short	(.L_53 - .L_52)
	.align		4
.L_52:
        /*013c*/ 	.word	index@(_Z15bias_add_kernelPfS_ii)
        /*0140*/ 	.word	0x00000000


	//----- nvinfo : EIATTR_MIN_STACK_SIZE
	.align		4
.L_53:
        /*0144*/ 	.byte	0x04, 0x12
        /*0146*/ 	.short	(.L_55 - .L_54)
	.align		4
.L_54:
        /*0148*/ 	.word	index@(_Z11relu_kernelPfi)
        /*014c*/ 	.word	0x00000000


	//----- nvinfo : EIATTR_MIN_STACK_SIZE
	.align		4
.L_55:
        /*0150*/ 	.byte	0x04, 0x12
        /*0152*/ 	.short	(.L_57 - .L_56)
	.align		4
.L_56:
        /*0154*/ 	.word	index@(_Z18matmul_at_b_kernelPfS_S_iii)
        /*0158*/ 	.word	0x00000000


	//----- nvinfo : EIATTR_MIN_STACK_SIZE
	.align		4
.L_57:
        /*015c*/ 	.byte	0x04, 0x12
        /*015e*/ 	.short	(.L_59 - .L_58)
	.align		4
.L_58:
        /*0160*/ 	.word	index@(_Z18matmul_a_bt_kernelPfS_S_iii)
        /*0164*/ 	.word	0x00000000


	//----- nvinfo : EIATTR_MIN_STACK_SIZE
	.align		4
.L_59:
        /*0168*/ 	.byte	0x04, 0x12
        /*016a*/ 	.short	(.L_61 - .L_60)
	.align		4
.L_60:
        /*016c*/ 	.word	index@(_Z17matmul_a_b_kernelPfS_S_iii)
        /*0170*/ 	.word	0x00000000
.L_61:


//--------------------- .nv.compat                --------------------------
	.section	.nv.compat,"",@"SHT_CUDA_COMPAT_INFO"
	.align	4
        /*0000*/ 	.byte	0x02, 0x09, 0x00, 0x00, 0x02, 0x02, 0x01, 0x00, 0x02, 0x05, 0x05, 0x00, 0x03, 0x07, 0x01, 0x01
        /*0010*/ 	.byte	0x02, 0x03, 0x00, 0x00, 0x02, 0x06, 0x01, 0x00, 0x04, 0x0b, 0x08, 0x00, 0x01, 0x00, 0x00, 0x00
        /*0020*/ 	.byte	0x00, 0x00, 0x00, 0x00


//--------------------- .nv.info._Z23update_gradients_kernelPfS_S_S_iii --------------------------
	.section	.nv.info._Z23update_gradients_kernelPfS_S_S_iii,"",@"SHT_CUDA_INFO"
	.sectionflags	@""
	.align	4


	//----- nvinfo : EIATTR_CUDA_API_VERSION
	.align		4
        /*0000*/ 	.byte	0x04, 0x37
        /*0002*/ 	.short	(.L_63 - .L_62)
.L_62:
        /*0004*/ 	.word	0x00000082


	//----- nvinfo : EIATTR_KPARAM_INFO
	.align		4
.L_63:
        /*0008*/ 	.byte	0x04, 0x17
        /*000a*/ 	.short	(.L_65 - .L_64)
.L_64:
        /*000c*/ 	.word	0x00000000
        /*0010*/ 	.short	0x0006
        /*0012*/ 	.short	0x0028
        /*0014*/ 	.byte	0x00, 0xf0, 0x11, 0x00


	//----- nvinfo : EIATTR_KPARAM_INFO
	.align		4
.L_65:
        /*0018*/ 	.byte	0x04, 0x17
        /*001a*/ 	.short	(.L_67 - .L_66)
.L_66:
        /*001c*/ 	.word	0x00000000
        /*0020*/ 	.short	0x0005
        /*0022*/ 	.short	0x0024
        /*0024*/ 	.byte	0x00, 0xf0, 0x11, 0x00


	//----- nvinfo : EIATTR_KPARAM_INFO
	.align		4
.L_67:
        /*0028*/ 	.byte	0x04, 0x17
        /*002a*/ 	.short	(.L_69 - .L_68)
.L_68:
        /*002c*/ 	.word	0x00000000
        /*0030*/ 	.short	0x0004
        /*0032*/ 	.short	0x0020
        /*0034*/ 	.byte	0x00, 0xf0, 0x11, 0x00


	//----- nvinfo : EIATTR_KPARAM_INFO
	.align		4
.L_69:
        /*0038*/ 	.byte	0x04, 0x17
        /*003a*/ 	.short	(.L_71 - .L_70)
.L_70:
        /*003c*/ 	.word	0x00000000
        /*0040*/ 	.short	0x0003
        /*0042*/ 	.short	0x0018
        /*0044*/ 	.byte	0x00, 0xf5, 0x21, 0x00


	//----- nvinfo : EIATTR_KPARAM_INFO
	.align		4
.L_71:
        /*0048*/ 	.byte	0x04, 0x17
        /*004a*/ 	.short	(.L_73 - .L_72)
.L_72:
        /*004c*/ 	.word	0x00000000
        /*0050*/ 	.short	0x0002
        /*0052*/ 	.short	0x0010
        /*0054*/ 	.byte	0x00, 0xf5, 0x21, 0x00


	//----- nvinfo : EIATTR_KPARAM_INFO
	.align		4
.L_73:
        /*0058*/ 	.byte	0x04, 0x17
        /*005a*/ 	.short	(.L_75 - .L_74)
.L_74:
        /*005c*/ 	.word	0x00000000
        /*0060*/ 	.short	0x0001
        /*0062*/ 	.short	0x0008
        /*0064*/ 	.byte	0x00, 0xf5, 0x21, 0x00


	//----- nvinfo : EIATTR_KPARAM_INFO
	.align		4
.L_75:
        /*0068*/ 	.byte	0x04, 0x17
        /*006a*/ 	.short	(.L_77 - .L_76)
.L_76:
        /*006c*/ 	.word	0x00000000
        /*0070*/ 	.short	0x0000
        /*0072*/ 	.short	0x0000
        /*0074*/ 	.byte	0x00, 0xf5, 0x21, 0x00


	//----- nvinfo : EIATTR_SPARSE_MMA_MASK
	.align		4
.L_77:
        /*0078*/ 	.byte	0x03, 0x50
        /*007a*/ 	.short	0x0000


	//----- nvinfo : EIATTR_MAXREG_COUNT
	.align		4
        /*007c*/ 	.byte	0x03, 0x1b
        /*007e*/ 	.short	0x00ff


	//----- nvinfo : EIATTR_MERCURY_ISA_VERSION
	.align		4
        /*0080*/ 	.byte	0x03, 0x5f
        /*0082*/ 	.short	0x0101


	//----- nvinfo : EIATTR_VRC_CTA_INIT_COUNT
	.align		4
        /*0084*/ 	.byte	0x02, 0x4a
	.zero		1
	.zero		1


	//----- nvinfo : EIATTR_EXIT_INSTR_OFFSETS
	.align		4
        /*0088*/ 	.byte	0x04, 0x1c
        /*008a*/ 	.short	(.L_79 - .L_78)


	//   ....[0]....
.L_78:
        /*008c*/ 	.word	0x000000a0


	//   ....[1]....
        /*0090*/ 	.word	0x00000890


	//   ....[2]....
        /*0094*/ 	.word	0x000010c0


	//----- nvinfo : EIATTR_CBANK_PARAM_SIZE
	.align		4
.L_79:
        /*0098*/ 	.byte	0x03, 0x19
        /*009a*/ 	.short	0x002c


	//----- nvinfo : EIATTR_PARAM_CBANK
	.align		4
        /*009c*/ 	.byte	0x04, 0x0a
        /*009e*/ 	.short	(.L_81 - .L_80)
	.align		4
.L_80:
        /*00a0*/ 	.word	index@(.nv.constant0._Z23update_gradients_kernelPfS_S_S_iii)
        /*00a4*/ 	.short	0x0380
        /*00a6*/ 	.short	0x002c


	//----- nvinfo : EIATTR_SW_WAR
	.align		4
.L_81:
        /*00a8*/ 	.byte	0x04, 0x36
        /*00aa*/ 	.short	(.L_83 - .L_82)
.L_82:
        /*00ac*/ 	.word	0x00000008
.L_83:


//--------------------- .nv.info._Z31compute_output_gradients_kernelPfS_Pii --------------------------
	.section	.nv.info._Z31compute_output_gradients_kernelPfS_Pii,"",@"SHT_CUDA_INFO"
	.sectionflags	@""
	.align	4


	//----- nvinfo : EIATTR_CUDA_API_VERSION
	.align		4
        /*0000*/ 	.byte	0x04, 0x37
        /*0002*/ 	.short	(.L_85 - .L_84)
.L_84:
        /*0004*/ 	.word	0x00000082


	//----- nvinfo : EIATTR_KPARAM_INFO
	.align		4
.L_85:
        /*0008*/ 	.byte	0x04, 0x17
        /*000a*/ 	.short	(.L_87 - .L_86)
.L_86:
        /*000c*/ 	.word	0x00000000
        /*0010*/ 	.short	0x0003
        /*0012*/ 	.short	0x0018
        /*0014*/ 	.byte	0x00, 0xf0, 0x11, 0x00


	//----- nvinfo : EIATTR_KPARAM_INFO
	.align		4
.L_87:
        /*0018*/ 	.byte	0x04, 0x17
        /*001a*/ 	.short	(.L_89 - .L_88)
.L_88:
        /*001c*/ 	.word	0x00000000
        /*0020*/ 	.short	0x0002
        /*0022*/ 	.short	0x0010
        /*0024*/ 	.byte	0x00, 0xf5, 0x21, 0x00


	//----- nvinfo : EIATTR_KPARAM_INFO
	.align		4
.L_89:
        /*0028*/ 	.byte	0x04, 0x17
        /*002a*/ 	.short	(.L_91 - .L_90)
.L_90:
        /*002c*/ 	.word	0x00000000
        /*0030*/ 	.short	0x0001
        /*0032*/ 	.short	0x0008
        /*0034*/ 	.byte	0x00, 0xf5, 0x21, 0x00


	//----- nvinfo : EIATTR_KPARAM_INFO
	.align		4
.L_91:
        /*0038*/ 	.byte	0x04, 0x17
        /*003a*/ 	.short	(.L_93 - .L_92)
.L_92:
        /*003c*/ 	.word	0x00000000
        /*0040*/ 	.short	0x0000
        /*0042*/ 	.short	0x0000
        /*0044*/ 	.byte	0x00, 0xf5, 0x21, 0x00


	//----- nvinfo : EIATTR_SPARSE_MMA_MASK
	.align		4
.L_93:
        /*0048*/ 	.byte	0x03, 0x50
        /*004a*/ 	.short	0x0000


	//----- nvinfo : EIATTR_MAXREG_COUNT
	.align		4
        /*004c*/ 	.byte	0x03, 0x1b
        /*004e*/ 	.short	0x00ff


	//----- nvinfo : EIATTR_MERCURY_ISA_VERSION
	.align		4
        /*0050*/ 	.byte	0x03, 0x5f
        /*0052*/ 	.short	0x0101


	//----- nvinfo : EIATTR_VRC_CTA_INIT_COUNT
	.align		4
        /*0054*/ 	.byte	0x02, 0x4a
	.zero		1
	.zero		1


	//----- nvinfo : EIATTR_EXIT_INSTR_OFFSETS
	.align		4
        /*0058*/ 	.byte	0x04, 0x1c
        /*005a*/ 	.short	(.L_95 - .L_94)


	//   ....[0]....
.L_94:
        /*005c*/ 	.word	0x00000070


	//   ....[1]....
        /*0060*/ 	.word	0x00000290


	//----- nvinfo : EIATTR_CBANK_PARAM_SIZE
	.align		4
.L_95:
        /*0064*/ 	.byte	0x03, 0x19
        /*0066*/ 	.short	0x001c


	//----- nvinfo : EIATTR_PARAM_CBANK
	.align		4
        /*0068*/ 	.byte	0x04, 0x0a
        /*006a*/ 	.short	(.L_97 - .L_96)
	.align		4
.L_96:
        /*006c*/ 	.word	index@(.nv.constant0._Z31compute_output_gradients_kernelPfS_Pii)
        /*0070*/ 	.short	0x0380
        /*0072*/ 	.short	0x001c


	//----- nvinfo : EIATTR_SW_WAR
	.align		4
.L_97:
        /*0074*/ 	.byte	0x04, 0x36
        /*0076*/ 	.short	(.L_99 - .L_98)
.L_98:
        /*0078*/ 	.word	0x00000008
.L_99:


//--------------------- .nv.info._Z16zero_grad_kernelPfi --------------------------
	.section	.nv.info._Z16zero_grad_kernelPfi,"",@"SHT_CUDA_INFO"
	.sectionflags	@""
	.align	4


	//----- nvinfo : EIATTR_CUDA_API_VERSION
	.align		4
        /*0000*/ 	.byte	0x04, 0x37
        /*0002*/ 	.short	(.L_101 - .L_100)
.L_100:
        /*0004*/ 	.word	0x00000082


	//----- nvinfo : EIATTR_KPARAM_INFO
	.align		4
.L_101:
        /*0008*/ 	.byte	0x04, 0x17
        /*000a*/ 	.short	(.L_103 - .L_102)
.L_102:
        /*000c*/ 	.word	0x00000000
        /*0010*/ 	.short	0x0001
        /*0012*/ 	.short	0x0008
        /*0014*/ 	.byte	0x00, 0xf0, 0x11, 0x00


	//----- nvinfo : EIATTR_KPARAM_INFO
	.align		4
.L_103:
        /*0018*/ 	.byte	0x04, 0x17
        /*001a*/ 	.short	(.L_105 - .L_104)
.L_104:
        /*001c*/ 	.word	0x00000000
        /*0020*/ 	.short	0x0000
        /*0022*/ 	.short	0x0000
        /*0024*/ 	.byte	0x00, 0xf5, 0x21, 0x00


	//----- nvinfo : EIATTR_SPARSE_MMA_MASK
	.align		4
.L_105:
        /*0028*/ 	.byte	0x03, 0x50
        /*002a*/ 	.short	0x0000


	//----- nvinfo : EIATTR_MAXREG_COUNT
	.align		4
        /*002c*/ 	.byte	0x03, 0x1b
        /*002e*/ 	.short	0x00ff


	//----- nvinfo : EIATTR_MERCURY_ISA_VERSION
	.align		4
        /*0030*/ 	.byte	0x03, 0x5f
        /*0032*/ 	.short	0x0101


	//----- nvinfo : EIATTR_VRC_CTA_INIT_COUNT
	.align		4
        /*0034*/ 	.byte	0x02, 0x4a
	.zero		1
	.zero		1


	//----- nvinfo : EIATTR_EXIT_INSTR_OFFSETS
	.align		4
        /*0038*/ 	.byte	0x04, 0x1c
        /*003a*/ 	.short	(.L_107 - .L_106)


	//   ....[0]....
.L_106:
        /*003c*/ 	.word	0x00000070


	//   ....[1]....
        /*0040*/ 	.word	0x000000c0


	//----- nvinfo : EIATTR_CBANK_PARAM_SIZE
	.align		4
.L_107:
        /*0044*/ 	.byte	0x03, 0x19
        /*0046*/ 	.short	0x000c


	//----- nvinfo : EIATTR_PARAM_CBANK
	.align		4
        /*0048*/ 	.byte	0x04, 0x0a
        /*004a*/ 	.short	(.L_109 - .L_108)
	.align		4
.L_108:
        /*004c*/ 	.word	index@(.nv.constant0._Z16zero_grad_kernelPfi)
        /*0050*/ 	.short	0x0380
        /*0052*/ 	.short	0x000c


	//----- nvinfo : EIATTR_SW_WAR
	.align		4
.L_109:
        /*0054*/ 	.byte	0x04, 0x36
        /*0056*/ 	.short	(.L_111 - .L_110)
.L_110:
        /*0058*/ 	.word	0x00000008
.L_111:


//--------------------- .nv.info._Z21clip_gradients_kernelPfif --------------------------
	.section	.nv.info._Z21clip_gradients_kernelPfif,"",@"SHT_CUDA_INFO"
	.sectionflags	@""
	.align	4


	//----- nvinfo : EIATTR_CUDA_API_VERSION
	.align		4
        /*0000*/ 	.byte	0x04, 0x37
        /*0002*/ 	.short	(.L_113 - .L_112)
.L_112:
        /*0004*/ 	.word	0x00000082


	//----- nvinfo : EIATTR_KPARAM_INFO
	.align		4
.L_113:
        /*0008*/ 	.byte	0x04, 0x17
        /*000a*/ 	.short	(.L_115 - .L_114)
.L_114:
        /*000c*/ 	.word	0x00000000
        /*0010*/ 	.short	0x0002
        /*0012*/ 	.short	0x000c
        /*0014*/ 	.byte	0x00, 0xf0, 0x11, 0x00


	//----- nvinfo : EIATTR_KPARAM_INFO
	.align		4
.L_115:
        /*0018*/ 	.byte	0x04, 0x17
        /*001a*/ 	.short	(.L_117 - .L_116)
.L_116:
        /*001c*/ 	.word	0x00000000
        /*0020*/ 	.short	0x0001
        /*0022*/ 	.short	0x0008
        /*0024*/ 	.byte	0x00, 0xf0, 0x11, 0x00


	//----- nvinfo : EIATTR_KPARAM_INFO
	.align		4
.L_117:
        /*0028*/ 	.byte	0x04, 0x17
        /*002a*/ 	.short	(.L_119 - .L_118)
.L_118:
        /*002c*/ 	.word	0x00000000
        /*0030*/ 	.short	0x0000
        /*0032*/ 	.short	0x0000
        /*0034*/ 	.byte	0x00, 0xf5, 0x21, 0x00


	//----- nvinfo : EIATTR_SPARSE_MMA_MASK
	.align		4
.L_119:
        /*0038*/ 	.byte	0x03, 0x50
        /*003a*/ 	.short	0x0000


	//----- nvinfo : EIATTR_MAXREG_COUNT
	.align		4
        /*003c*/ 	.byte	0x03, 0x1b
        /*003e*/ 	.short	0x00ff


	//----- nvinfo : EIATTR_MERCURY_ISA_VERSION
	.align		4
        /*0040*/ 	.byte	0x03, 0x5f
        /*0042*/ 	.short	0x0101


	//----- nvinfo : EIATTR_VRC_CTA_INIT_COUNT
	.align		4
        /*0044*/ 	.byte	0x02, 0x4a
	.zero		1
	.zero		1


	//----- nvinfo : EIATTR_EXIT_INSTR_OFFSETS
	.align		4
        /*0048*/ 	.byte	0x04, 0x1c
        /*004a*/ 	.short	(.L_121 - .L_120)


	//   ....[0]....
.L_120:
        /*004c*/ 	.word	0x00000070


	//   ....[1]....
        /*0050*/ 	.word	0x000000f0


	//   ....[2]....
        /*0054*/ 	.word	0x00000110


	//   ....[3]....
        /*0058*/ 	.word	0x00000140


	//----- nvinfo : EIATTR_CBANK_PARAM_SIZE
	.align		4
.L_121:
        /*005c*/ 	.byte	0x03, 0x19
        /*005e*/ 	.short	0x0010


	//----- nvinfo : EIATTR_PARAM_CBANK
	.align		4
        /*0060*/ 	.byte	0x04, 0x0a
        /*0062*/ 	.short	(.L_123 - .L_122)
	.align		4
.L_122:
        /*0064*/ 	.word	index@(.nv.constant0._Z21clip_gradients_kernelPfif)
        /*0068*/ 	.short	0x0380
        /*006a*/ 	.short	0x0010


	//----- nvinfo : EIATTR_SW_WAR
	.align		4
.L_123:
        /*006c*/ 	.byte	0x04, 0x36
        /*006e*/ 	.short	(.L_125 - .L_124)
.L_124:
        /*0070*/ 	.word	0x00000008
.L_125:


//--------------------- .nv.info._Z14softmax_kernelPfii --------------------------
	.section	.nv.info._Z14softmax_kernelPfii,"",@"SHT_CUDA_INFO"
	.sectionflags	@""
	.align	4


	//----- nvinfo : EIATTR_CUDA_API_VERSION
	.align		4
        /*0000*/ 	.byte	0x04, 0x37
        /*0002*/ 	.short	(.L_127 - .L_126)
.L_126:
        /*0004*/ 	.word	0x00000082


	//----- nvinfo : EIATTR_KPARAM_INFO
	.align		4
.L_127:
        /*0008*/ 	.byte	0x04, 0x17
        /*000a*/ 	.short	(.L_129 - .L_128)
.L_128:
        /*000c*/ 	.word	0x00000000
        /*0010*/ 	.short	0x0002
        /*0012*/ 	.short	0x000c
        /*0014*/ 	.byte	0x00, 0xf0, 0x11, 0x00


	//----- nvinfo : EIATTR_KPARAM_INFO
	.align		4
.L_129:
        /*0018*/ 	.byte	0x04, 0x17
        /*001a*/ 	.short	(.L_131 - .L_130)
.L_130:
        /*001c*/ 	.word	0x00000000
        /*0020*/ 	.short	0x0001
        /*0022*/ 	.short	0x0008
        /*0024*/ 	.byte	0x00, 0xf0, 0x11, 0x00


	//----- nvinfo : EIATTR_KPARAM_INFO
	.align		4
.L_131:
        /*0028*/ 	.byte	0x04, 0x17
        /*002a*/ 	.short	(.L_133 - .L_132)
.L_132:
        /*002c*/ 	.word	0x00000000
        /*0030*/ 	.short	0x0000
        /*0032*/ 	.short	0x0000
        /*0034*/ 	.byte	0x00, 0xf5, 0x21, 0x00


	//----- nvinfo : EIATTR_SPARSE_MMA_MASK
	.align		4
.L_133:
        /*0038*/ 	.byte	0x03, 0x50
        /*003a*/ 	.short	0x0000


	//----- nvinfo : EIATTR_MAXREG_COUNT
	.align		4
        /*003c*/ 	.byte	0x03, 0x1b
        /*003e*/ 	.short	0x00ff


	//----- nvinfo : EIATTR_MERCURY_ISA_VERSION
	.align		4
        /*0040*/ 	.byte	0x03, 0x5f
        /*0042*/ 	.short	0x0101


	//----- nvinfo : EIATTR_VRC_CTA_INIT_COUNT
	.align		4
        /*0044*/ 	.byte	0x02, 0x4a
	.zero		1
	.zero		1


	//----- nvinfo : EIATTR_EXIT_INSTR_OFFSETS
	.align		4
        /*0048*/ 	.byte	0x04, 0x1c
        /*004a*/ 	.short	(.L_135 - .L_134)


	//   ....[0]....
.L_134:
        /*004c*/ 	.word	0x00000040


	//   ....[1]....
        /*0050*/ 	.word	0x000016e0


	//   ....[2]....
        /*0054*/ 	.word	0x00002610


	//   ....[3]....
        /*0058*/ 	.word	0x00002e00


	//   ....[4]....
        /*005c*/ 	.word	0x00003270


	//   ....[5]....
        /*0060*/ 	.word	0x000033f0


	//----- nvinfo : EIATTR_CRS_STACK_SIZE
	.align		4
.L_135:
        /*0064*/ 	.byte	0x04, 0x1e
        /*0066*/ 	.short	(.L_137 - .L_136)
.L_136:
        /*0068*/ 	.word	0x00000000


	//----- nvinfo : EIATTR_CBANK_PARAM_SIZE
	.align		4
.L_137:
        /*006c*/ 	.byte	0x03, 0x19
        /*006e*/ 	.short	0x0010


	//----- nvinfo : EIATTR_PARAM_CBANK
	.align		4
        /*0070*/ 	.byte	0x04, 0x0a
        /*0072*/ 	.short	(.L_139 - .L_138)
	.align		4
.L_138:
        /*0074*/ 	.word	index@(.nv.constant0._Z14softmax_kernelPfii)
        /*0078*/ 	.short	0x0380
        /*007a*/ 	.short	0x0010


	//----- nvinfo : EIATTR_SW_WAR
	.align		4
.L_139:
        /*007c*/ 	.byte	0x04, 0x36
        /*007e*/ 	.short	(.L_141 - .L_140)
.L_140:
        /*0080*/ 	.word	0x00000008
.L_141:


//--------------------- .nv.info._Z15bias_add_kernelPfS_ii --------------------------
	.section	.nv.info._Z15bias_add_kernelPfS_ii,"",@"SHT_CUDA_INFO"
	.sectionflags	@""
	.align	4


	//----- nvinfo : EIATTR_CUDA_API_VERSION
	.align		4
        /*0000*/ 	.byte	0x04, 0x37
        /*0002*/ 	.short	(.L_143 - .L_142)
.L_142:
        /*0004*/ 	.word	0x00000082


	//----- nvinfo : EIATTR_KPARAM_INFO
	.align		4
.L_143:
        /*0008*/ 	.byte	0x04, 0x17
        /*000a*/ 	.short	(.L_145 - .L_144)
.L_144:
        /*000c*/ 	.word	0x00000000
        /*0010*/ 	.short	0x0003
        /*0012*/ 	.short	0x0014
        /*0014*/ 	.byte	0x00, 0xf0, 0x11, 0x00


	//----- nvinfo : EIATTR_KPARAM_INFO
	.align		4
.L_145:
        /*0018*/ 	.byte	0x04, 0x17
        /*001a*/ 	.short	(.L_147 - .L_146)
.L_146:
        /*001c*/ 	.word	0x00000000
        /*0020*/ 	.short	0x0002
        /*0022*/ 	.short	0x0010
        /*0024*/ 	.byte	0x00, 0xf0, 0x11, 0x00


	//----- nvinfo : EIATTR_KPARAM_INFO
	.align		4
.L_147:
        /*0028*/ 	.byte	0x04, 0x17
        /*002a*/ 	.short	(.L_149 - .L_148)
.L_148:
        /*002c*/ 	.word	0x00000000
        /*0030*/ 	.short	0x0001
        /*0032*/ 	.short	0x0008
        /*0034*/ 	.byte	0x00, 0xf5, 0x21, 0x00


	//----- nvinfo : EIATTR_KPARAM_INFO
	.align		4
.L_149:
        /*0038*/ 	.byte	0x04, 0x17
        /*003a*/ 	.short	(.L_151 - .L_150)
.L_150:
        /*003c*/ 	.word	0x00000000
        /*0040*/ 	.short	0x0000
        /*0042*/ 	.short	0x0000
        /*0044*/ 	.byte	0x00, 0xf5, 0x21, 0x00


	//----- nvinfo : EIATTR_SPARSE_MMA_MASK
	.align		4
.L_151:
        /*0048*/ 	.byte	0x03, 0x50
        /*004a*/ 	.short	0x0000


	//----- nvinfo : EIATTR_MAXREG_COUNT
	.align		4
        /*004c*/ 	.byte	0x03, 0x1b
        /*004e*/ 	.short	0x00ff


	//----- nvinfo : EIATTR_MERCURY_ISA_VERSION
	.align		4
        /*0050*/ 	.byte	0x03, 0x5f
        /*0052*/ 	.short	0x0101


	//----- nvinfo : EIATTR_VRC_CTA_INIT_COUNT
	.align		4
        /*0054*/ 	.byte	0x02, 0x4a
	.zero		1
	.zero		1


	//----- nvinfo : EIATTR_EXIT_INSTR_OFFSETS
	.align		4
        /*0058*/ 	.byte	0x04, 0x1c
        /*005a*/ 	.short	(.L_153 - .L_152)


	//   ....[0]....
.L_152:
        /*005c*/ 	.word	0x00000210


	//   ....[1]....
        /*0060*/ 	.word	0x00000310


	//----- nvinfo : EIATTR_CBANK_PARAM_SIZE
	.align		4
.L_153:
        /*0064*/ 	.byte	0x03, 0x19
        /*0066*/ 	.short	0x0018


	//----- nvinfo : EIATTR_PARAM_CBANK
	.align		4
        /*0068*/ 	.byte	0x04, 0x0a
        /*006a*/ 	.short	(.L_155 - .L_154)
	.align		4
.L_154:
        /*006c*/ 	.word	index@(.nv.constant0._Z15bias_add_kernelPfS_ii)
        /*0070*/ 	.short	0x0380
        /*0072*/ 	.short	0x0018


	//----- nvinfo : EIATTR_SW_WAR
	.align		4
.L_155:
        /*0074*/ 	.byte	0x04, 0x36
        /*0076*/ 	.short	(.L_157 - .L_156)
.L_156:
        /*0078*/ 	.word	0x00000008
.L_157:


//--------------------- .nv.info._Z11relu_kernelPfi --------------------------
	.section	.nv.info._Z11relu_kernelPfi,"",@"SHT_CUDA_INFO"
	.sectionflags	@""
	.align	4


	//----- nvinfo : EIATTR_CUDA_API_VERSION
	.align		4
        /*0000*/ 	.byte	0x04, 0x37
        /*0002*/ 	.short	(.L_159 - .L_158)
.L_158:
        /*0004*/ 	.word	0x00000082


	//----- nvinfo : EIATTR_KPARAM_INFO
	.align		4
.L_159:
        /*0008*/ 	.byte	0x04, 0x17
        /*000a*/ 	.short	(.L_161 - .L_160)
.L_160:
        /*000c*/ 	.word	0x00000000
        /*0010*/ 	.short	0x0001
        /*0012*/ 	.short	0x0008
        /*0014*/ 	.byte	0x00, 0xf0, 0x11, 0x00


	//----- nvinfo : EIATTR_KPARAM_INFO
	.align		4
.L_161:
        /*0018*/ 	.byte	0x04, 0x17
        /*001a*/ 	.short	(.L_163 - .L_162)
.L_162:
        /*001c*/ 	.word	0x00000000
        /*0020*/ 	.short	0x0000
        /*0022*/ 	.short	0x0000
        /*0024*/ 	.byte	0x00, 0xf5, 0x21, 0x00


	//----- nvinfo : EIATTR_SPARSE_MMA_MASK
	.align		4
.L_163:
        /*0028*/ 	.byte	0x03, 0x50
        /*002a*/ 	.short	0x0000


	//----- nvinfo : EIATTR_MAXREG_COUNT
	.align		4
        /*002c*/ 	.byte	0x03, 0x1b
        /*002e*/ 	.short	0x00ff


	//----- nvinfo : EIATTR_MERCURY_ISA_VERSION
	.align		4
        /*0030*/ 	.byte	0x03, 0x5f
        /*0032*/ 	.short	0x0101


	//----- nvinfo : EIATTR_VRC_CTA_INIT_COUNT
	.align		4
        /*0034*/ 	.byte	0x02, 0x4a
	.zero		1
	.zero		1


	//----- nvinfo : EIATTR_EXIT_INSTR_OFFSETS
	.align		4
        /*0038*/ 	.byte	0x04, 0x1c
        /*003a*/ 	.short	(.L_165 - .L_164)


	//   ....[0]....
.L_164:
        /*003c*/ 	.word	0x00000070


	//   ....[1]....
        /*0040*/ 	.word	0x000000e0


	//----- nvinfo : EIATTR_CBANK_PARAM_SIZE
	.align		4
.L_165:
        /*0044*/ 	.byte	0x03, 0x19
        /*0046*/ 	.short	0x000c


	//----- nvinfo : EIATTR_PARAM_CBANK
	.align		4
        /*0048*/ 	.byte	0x04, 0x0a
        /*004a*/ 	.short	(.L_167 - .L_166)
	.align		4
.L_166:
        /*004c*/ 	.word	index@(.nv.constant0._Z11relu_kernelPfi)
        /*0050*/ 	.short	0x0380
        /*0052*/ 	.short	0x000c


	//----- nvinfo : EIATTR_SW_WAR
	.align		4
.L_167:
        /*0054*/ 	.byte	0x04, 0x36
        /*0056*/ 	.short	(.L_169 - .L_168)
.L_168:
        /*0058*/ 	.word	0x00000008
.L_169:


//--------------------- .nv.info._Z18matmul_at_b_kernelPfS_S_iii --------------------------
	.section	.nv.info._Z18matmul_at_b_kernelPfS_S_iii,"",@"SHT_CUDA_INFO"
	.sectionflags	@""
	.align	4


	//----- nvinfo : EIATTR_CUDA_API_VERSION
	.align		4
        /*0000*/ 	.byte	0x04, 0x37
        /*0002*/ 	.short	(.L_171 - .L_170)
.L_170:
        /*0004*/ 	.word	0x00000082


	//----- nvinfo : EIATTR_KPARAM_INFO
	.align		4
.L_171:
        /*0008*/ 	.byte	0x04, 0x17
        /*000a*/ 	.short	(.L_173 - .L_172)
.L_172:
        /*000c*/ 	.word	0x00000000
        /*0010*/ 	.short	0x0005
        /*0012*/ 	.short	0x0020
        /*0014*/ 	.byte	0x00, 0xf0, 0x11, 0x00


	//----- nvinfo : EIATTR_KPARAM_INFO
	.align		4
.L_173:
        /*0018*/ 	.byte	0x04, 0x17
        /*001a*/ 	.short	(.L_175 - .L_174)
.L_174:
        /*001c*/ 	.word	0x00000000
        /*0020*/ 	.short	0x0004
        /*0022*/ 	.short	0x001c
        /*0024*/ 	.byte	0x00, 0xf0, 0x11, 0x00


	//----- nvinfo : EIATTR_KPARAM_INFO
	.align		4
.L_175:
        /*0028*/ 	.byte	0x04, 0x17
        /*002a*/ 	.short	(.L_177 - .L_176)
.L_176:
        /*002c*/ 	.word	0x00000000
        /*0030*/ 	.short	0x0003
        /*0032*/ 	.short	0x0018
        /*0034*/ 	.byte	0x00, 0xf0, 0x11, 0x00


	//----- nvinfo : EIATTR_KPARAM_INFO
	.align		4
.L_177:
        /*0038*/ 	.byte	0x04, 0x17
        /*003a*/ 	.short	(.L_179 - .L_178)
.L_178:
        /*003c*/ 	.word	0x00000000
        /*0040*/ 	.short	0x0002
        /*0042*/ 	.short	0x0010
        /*0044*/ 	.byte	0x00, 0xf5, 0x21, 0x00


	//----- nvinfo : EIATTR_KPARAM_INFO
	.align		4
.L_179:
        /*0048*/ 	.byte	0x04, 0x17
        /*004a*/ 	.short	(.L_181 - .L_180)
.L_180:
        /*004c*/ 	.word	0x00000000
        /*0050*/ 	.short	0x0001
        /*0052*/ 	.short	0x0008
        /*0054*/ 	.byte	0x00, 0xf5, 0x21, 0x00


	//----- nvinfo : EIATTR_KPARAM_INFO
	.align		4
.L_181:
        /*0058*/ 	.byte	0x04, 0x17
        /*005a*/ 	.short	(.L_183 - .L_182)
.L_182:
        /*005c*/ 	.word	0x00000000
        /*0060*/ 	.short	0x0000
        /*0062*/ 	.short	0x0000
        /*0064*/ 	.byte	0x00, 0xf5, 0x21, 0x00


	//----- nvinfo : EIATTR_SPARSE_MMA_MASK
	.align		4
.L_183:
        /*0068*/ 	.byte	0x03, 0x50
        /*006a*/ 	.short	0x0000


	//----- nvinfo : EIATTR_MAXREG_COUNT
	.align		4
        /*006c*/ 	.byte	0x03, 0x1b
        /*006e*/ 	.short	0x00ff


	//----- nvinfo : EIATTR_MERCURY_ISA_VERSION
	.align		4
        /*0070*/ 	.byte	0x03, 0x5f
        /*0072*/ 	.short	0x0101


	//----- nvinfo : EIATTR_VRC_CTA_INIT_COUNT
	.align		4
        /*0074*/ 	.byte	0x02, 0x4a
	.zero		1
	.zero		1


	//----- nvinfo : EIATTR_EXIT_INSTR_OFFSETS
	.align		4
        /*0078*/ 	.byte	0x04, 0x1c
        /*007a*/ 	.short	(.L_185 - .L_184)


	//   ....[0]....
.L_184:
        /*007c*/ 	.word	0x000000d0


	//   ....[1]....
        /*0080*/ 	.word	0x000008b0


	//----- nvinfo : EIATTR_CBANK_PARAM_SIZE
	.align		4
.L_185:
        /*0084*/ 	.byte	0x03, 0x19
        /*0086*/ 	.short	0x0024


	//----- nvinfo : EIATTR_PARAM_CBANK
	.align		4
        /*0088*/ 	.byte	0x04, 0x0a
        /*008a*/ 	.short	(.L_187 - .L_186)
	.align		4
.L_186:
        /*008c*/ 	.word	index@(.nv.constant0._Z18matmul_at_b_kernelPfS_S_iii)
        /*0090*/ 	.short	0x0380
        /*0092*/ 	.short	0x0024


	//----- nvinfo : EIATTR_SW_WAR
	.align		4
.L_187:
        /*0094*/ 	.byte	0x04, 0x36
        /*0096*/ 	.short	(.L_189 - .L_188)
.L_188:
        /*0098*/ 	.word	0x00000008
.L_189:


//--------------------- .nv.info._Z18matmul_a_bt_kernelPfS_S_iii --------------------------
	.section	.nv.info._Z18matmul_a_bt_kernelPfS_S_iii,"",@"SHT_CUDA_INFO"
	.sectionflags	@""
	.align	4


	//----- nvinfo : EIATTR_CUDA_API_VERSION
	.align		4
        /*0000*/ 	.byte	0x04, 0x37
        /*0002*/ 	.short	(.L_191 - .L_190)
.L_190:
        /*0004*/ 	.word	0x00000082


	//----- nvinfo : EIATTR_KPARAM_INFO
	.align		4
.L_191:
        /*0008*/ 	.byte	0x04, 0x17
        /*000a*/ 	.short	(.L_193 - .L_192)
.L_192:
        /*000c*/ 	.word	0x00000000
        /*0010*/ 	.short	0x0005
        /*0012*/ 	.short	0x0020
        /*0014*/ 	.byte	0x00, 0xf0, 0x11, 0x00


	//----- nvinfo : EIATTR_KPARAM_INFO
	.align		4
.L_193:
        /*0018*/ 	.byte	0x04, 0x17
        /*001a*/ 	.short	(.L_195 - .L_194)
.L_194:
        /*001c*/ 	.word	0x00000000
        /*0020*/ 	.short	0x0004
        /*0022*/ 	.short	0x001c
        /*0024*/ 	.byte	0x00, 0xf0, 0x11, 0x00


	//----- nvinfo : EIATTR_KPARAM_INFO
	.align		4
.L_195:
        /*0028*/ 	.byte	0x04, 0x17
        /*002a*/ 	.short	(.L_197 - .L_196)
.L_196:
        /*002c*/ 	.word	0x00000000
        /*0030*/ 	.short	0x0003
        /*0032*/ 	.short	0x0018
        /*0034*/ 	.byte	0x00, 0xf0, 0x11, 0x00


	//----- nvinfo : EIATTR_KPARAM_INFO
	.align		4
.L_197:
        /*0038*/ 	.byte	0x04, 0x17
        /*003a*/ 	.short	(.L_199 - .L_198)
.L_198:
        /*003c*/ 	.word	0x00000000
        /*0040*/ 	.short	0x0002
        /*0042*/ 	.short	0x0010
        /*0044*/ 	.byte	0x00, 0xf5, 0x21, 0x00


	//----- nvinfo : EIATTR_KPARAM_INFO
	.align		4
.L_199:
        /*0048*/ 	.byte	0x04, 0x17
        /*004a*/ 	.short	(.L_201 - .L_200)
.L_200:
        /*004c*/ 	.word	0x00000000
        /*0050*/ 	.short	0x0001
        /*0052*/ 	.short	0x0008
        /*0054*/ 	.byte	0x00, 0xf5, 0x21, 0x00


	//----- nvinfo : EIATTR_KPARAM_INFO
	.align		4
.L_201:
        /*0058*/ 	.byte	0x04, 0x17
        /*005a*/ 	.short	(.L_203 - .L_202)
.L_202:
        /*005c*/ 	.word	0x00000000
        /*0060*/ 	.short	0x0000
        /*0062*/ 	.short	0x0000
        /*0064*/ 	.byte	0x00, 0xf5, 0x21, 0x00


	//----- nvinfo : EIATTR_SPARSE_MMA_MASK
	.align		4
.L_203:
        /*0068*/ 	.byte	0x03, 0x50
        /*006a*/ 	.short	0x0000


	//----- nvinfo : EIATTR_MAXREG_COUNT
	.align		4
        /*006c*/ 	.byte	0x03, 0x1b
        /*006e*/ 	.short	0x00ff


	//----- nvinfo : EIATTR_MERCURY_ISA_VERSION
	.align		4
        /*0070*/ 	.byte	0x03, 0x5f
        /*0072*/ 	.short	0x0101


	//----- nvinfo : EIATTR_VRC_CTA_INIT_COUNT
	.align		4
        /*0074*/ 	.byte	0x02, 0x4a
	.zero		1
	.zero		1


	//----- nvinfo : EIATTR_EXIT_INSTR_OFFSETS
	.align		4
        /*0078*/ 	.byte	0x04, 0x1c
        /*007a*/ 	.short	(.L_205 - .L_204)


	//   ....[0]....
.L_204:
        /*007c*/ 	.word	0x000000d0


	//   ....[1]....
        /*0080*/ 	.word	0x00000be0


	//----- nvinfo : EIATTR_CBANK_PARAM_SIZE
	.align		4
.L_205:
        /*0084*/ 	.byte	0x03, 0x19
        /*0086*/ 	.short	0x0024


	//----- nvinfo : EIATTR_PARAM_CBANK
	.align		4
        /*0088*/ 	.byte	0x04, 0x0a
        /*008a*/ 	.short	(.L_207 - .L_206)
	.align		4
.L_206:
        /*008c*/ 	.word	index@(.nv.constant0._Z18matmul_a_bt_kernelPfS_S_iii)
        /*0090*/ 	.short	0x0380
        /*0092*/ 	.short	0x0024


	//----- nvinfo : EIATTR_SW_WAR
	.align		4
.L_207:
        /*0094*/ 	.byte	0x04, 0x36
        /*0096*/ 	.short	(.L_209 - .L_208)
.L_208:
        /*0098*/ 	.word	0x00000008
.L_209:


//--------------------- .nv.info._Z17matmul_a_b_kernelPfS_S_iii --------------------------
	.section	.nv.info._Z17matmul_a_b_kernelPfS_S_iii,"",@"SHT_CUDA_INFO"
	.sectionflags	@""
	.align	4


	//----- nvinfo : EIATTR_CUDA_API_VERSION
	.align		4
        /*0000*/ 	.byte	0x04, 0x37
        /*0002*/ 	.short	(.L_211 - .L_210)
.L_210:
        /*0004*/ 	.word	0x00000082


	//----- nvinfo : EIATTR_KPARAM_INFO
	.align		4
.L_211:
        /*0008*/ 	.byte	0x04, 0x17
        /*000a*/ 	.short	(.L_213 - .L_212)
.L_212:
        /*000c*/ 	.word	0x00000000
        /*0010*/ 	.short	0x0005
        /*0012*/ 	.short	0x0020
        /*0014*/ 	.byte	0x00, 0xf0, 0x11, 0x00


	//----- nvinfo : EIATTR_KPARAM_INFO
	.align		4
.L_213:
        /*0018*/ 	.byte	0x04, 0x17
        /*001a*/ 	.short	(.L_215 - .L_214)
.L_214:
        /*001c*/ 	.word	0x00000000
        /*0020*/ 	.short	0x0004
        /*0022*/ 	.short	0x001c
        /*0024*/ 	.byte	0x00, 0xf0, 0x11, 0x00


	//----- nvinfo : EIATTR_KPARAM_INFO
	.align		4
.L_215:
        /*0028*/ 	.byte	0x04, 0x17
        /*002a*/ 	.short	(.L_217 - .L_216)
.L_216:
        /*002c*/ 	.word	0x00000000
        /*0030*/ 	.short	0x0003
        /*0032*/ 	.short	0x0018
        /*0034*/ 	.byte	0x00, 0xf0, 0x11, 0x00


	//----- nvinfo : EIATTR_KPARAM_INFO
	.align		4
.L_217:
        /*0038*/ 	.byte	0x04, 0x17
        /*003a*/ 	.short	(.L_219 - .L_218)
.L_218:
        /*003c*/ 	.word	0x00000000
        /*0040*/ 	.short	0x0002
        /*0042*/ 	.short	0x0010
        /*0044*/ 	.byte	0x00, 0xf5, 0x21, 0x00


	//----- nvinfo : EIATTR_KPARAM_INFO
	.align		4
.L_219:
        /*0048*/ 	.byte	0x04, 0x17
        /*004a*/ 	.short	(.L_221 - .L_220)
.L_220:
        /*004c*/ 	.word	0x00000000
        /*0050*/ 	.short	0x0001
        /*0052*/ 	.short	0x0008
        /*0054*/ 	.byte	0x00, 0xf5, 0x21, 0x00


	//----- nvinfo : EIATTR_KPARAM_INFO
	.align		4
.L_221:
        /*0058*/ 	.byte	0x04, 0x17
        /*005a*/ 	.short	(.L_223 - .L_222)
.L_222:
        /*005c*/ 	.word	0x00000000
        /*0060*/ 	.short	0x0000
        /*0062*/ 	.short	0x0000
        /*0064*/ 	.byte	0x00, 0xf5, 0x21, 0x00


	//----- nvinfo : EIATTR_SPARSE_MMA_MASK
	.align		4
.L_223:
        /*0068*/ 	.byte	0x03, 0x50
        /*006a*/ 	.short	0x0000


	//----- nvinfo : EIATTR_MAXREG_COUNT
	.align		4
        /*006c*/ 	.byte	0x03, 0x1b
        /*006e*/ 	.short	0x00ff


	//----- nvinfo : EIATTR_MERCURY_ISA_VERSION
	.align		4
        /*0070*/ 	.byte	0x03, 0x5f
        /*0072*/ 	.short	0x0101


	//----- nvinfo : EIATTR_VRC_CTA_INIT_COUNT
	.align		4
        /*0074*/ 	.byte	0x02, 0x4a
	.zero		1
	.zero		1


	//----- nvinfo : EIATTR_EXIT_INSTR_OFFSETS
	.align		4
        /*0078*/ 	.byte	0x04, 0x1c
        /*007a*/ 	.short	(.L_225 - .L_224)


	//   ....[0]....
.L_224:
        /*007c*/ 	.word	0x000000d0


	//   ....[1]....
        /*0080*/ 	.word	0x000008f0


	//----- nvinfo : EIATTR_CBANK_PARAM_SIZE
	.align		4
.L_225:
        /*0084*/ 	.byte	0x03, 0x19
        /*0086*/ 	.short	0x0024


	//----- nvinfo : EIATTR_PARAM_CBANK
	.align		4
        /*0088*/ 	.byte	0x04, 0x0a
        /*008a*/ 	.short	(.L_227 - .L_226)
	.align		4
.L_226:
        /*008c*/ 	.word	index@(.nv.constant0._Z17matmul_a_b_kernelPfS_S_iii)
        /*0090*/ 	.short	0x0380
        /*0092*/ 	.short	0x0024


	//----- nvinfo : EIATTR_SW_WAR
	.align		4
.L_227:
        /*0094*/ 	.byte	0x04, 0x36
        /*0096*/ 	.short	(.L_229 - .L_228)
.L_228:
        /*0098*/ 	.word	0x00000008
.L_229:


//--------------------- .nv.callgraph             --------------------------
	.section	.nv.callgraph,"",@"SHT_CUDA_CALLGRAPH"
	.align	4
	.sectionentsize	8
	.align		4
        /*0000*/ 	.word	0x00000000
	.align		4
        /*0004*/ 	.word	0xffffffff
	.align		4
        /*0008*/ 	.word	0x00000000
	.align		4
        /*000c*/ 	.word	0xfffffffe
	.align		4
        /*0010*/ 	.word	0x00000000
	.align		4
        /*0014*/ 	.word	0xfffffffd
	.align		4
        /*0018*/ 	.word	0x00000000
	.align		4
        /*001c*/ 	.word	0xfffffffc


//--------------------- .text._Z23update_gradients_kernelPfS_S_S_iii --------------------------
	.section	.text._Z23update_gradients_kernelPfS_S_S_iii,"ax",@progbits
	.align	128
        .global         _Z23update_gradients_kernelPfS_S_S_iii
        .type           _Z23update_gradients_kernelPfS_S_S_iii,@function
        .size           _Z23update_gradients_kernelPfS_S_S_iii,(.L_x_88 - _Z23update_gradients_kernelPfS_S_S_iii)
        .other          _Z23update_gradients_kernelPfS_S_S_iii,@"STO_CUDA_ENTRY STV_DEFAULT"
_Z23update_gradients_kernelPfS_S_S_iii:
.text._Z23update_gradients_kernelPfS_S_S_iii:
[----:B------:R-:W-:Y:S01]  /*0000*/  LDC R1, c[0x0][0x37c] ;  /* 0x0000df00ff017b82 */ /* 0x000fe20000000800 */
[----:B------:R-:W0:Y:S07]  /*0010*/  S2R R7, SR_TID.X ;  /* 0x0000000000077919 */ /* 0x000e2e0000002100 */
[----:B------:R-:W0:Y:S01]  /*0020*/  S2UR UR4, SR_CTAID.X ;  /* 0x00000000000479c3 */ /* 0x000e220000002500 */
[----:B------:R-:W1:Y:S07]  /*0030*/  S2R R0, SR_CTAID.Y ;  /* 0x0000000000007919 */ /* 0x000e6e0000002600 */
[----:B------:R-:W0:Y:S08]  /*0040*/  LDC R2, c[0x0][0x360] ;  /* 0x0000d800ff027b82 */ /* 0x000e300000000800 */
[----:B------:R-:W1:Y:S08]  /*0050*/  LDC R3, c[0x0][0x3a8] ;  /* 0x0000ea00ff037b82 */ /* 0x000e700000000800 */
[----:B------:R-:W2:Y:S01]  /*0060*/  LDC R5, c[0x0][0x3a4] ;  /* 0x0000e900ff057b82 */ /* 0x000ea20000000800 */
[----:B0-----:R-:W-:Y:S01]  /*0070*/  IMAD R2, R2, UR4, R7 ;  /* 0x0000000402027c24 */ /* 0x001fe2000f8e0207 */
[----:B-1----:R-:W-:-:S04]  /*0080*/  ISETP.GE.AND P0, PT, R0, R3, PT ;  /* 0x000000030000720c */ /* 0x002fc80003f06270 */
[----:B--2---:R-:W-:-:S13]  /*0090*/  ISETP.GE.OR P0, PT, R2, R5, P0 ;  /* 0x000000050200720c */ /* 0x004fda0000706670 */
[----:B------:R-:W-:Y:S05]  /*00a0*/  @P0 EXIT ;  /* 0x000000000000094d */ /* 0x000fea0003800000 */
[----:B------:R-:W0:Y:S01]  /*00b0*/  LDC R4, c[0x0][0x3a0] ;  /* 0x0000e800ff047b82 */ /* 0x000e220000000800 */
[----:B------:R-:W1:Y:S01]  /*00c0*/  LDCU.64 UR4, c[0x0][0x358] ;  /* 0x00006b00ff0477ac */ /* 0x000e620008000a00 */
[----:B------:R-:W-:Y:S01]  /*00d0*/  HFMA2 R29, -RZ, RZ, 0, 0 ;  /* 0x00000000ff1d7431 */ /* 0x000fe200000001ff */
[----:B0-----:R-:W-:-:S13]  /*00e0*/  ISETP.GE.AND P0, PT, R4, 0x1, PT ;  /* 0x000000010400780c */ /* 0x001fda0003f06270 */
[----:B-1----:R-:W-:Y:S05]  /*00f0*/  @!P0 BRA `(.L_x_0) ;  /* 0x0000000400d08947 */ /* 0x002fea0003800000 */
[C---:B------:R-:W-:Y:S02]  /*0100*/  ISETP.GE.U32.AND P2, PT, R4.reuse, 0x8, PT ;  /* 0x000000080400780c */ /* 0x040fe40003f46070 */
[----:B------:R-:W-:Y:S02]  /*0110*/  LOP3.LUT R7, R4, 0x7, RZ, 0xc0, !PT ;  /* 0x0000000704077812 */ /* 0x000fe400078ec0ff */
[----:B------:R-:W-:Y:S02]  /*0120*/  MOV R29, RZ ;  /* 0x000000ff001d7202 */ /* 0x000fe40000000f00 */
[----:B------:R-:W-:Y:S02]  /*0130*/  ISETP.NE.AND P1, PT, R7, RZ, PT ;  /* 0x000000ff0700720c */ /* 0x000fe40003f25270 */
[----:B------:R-:W-:-:S05]  /*0140*/  MOV R8, RZ ;  /* 0x000000ff00087202 */ /* 0x000fca0000000f00 */
[----:B------:R-:W-:Y:S06]  /*0150*/  @!P2 BRA `(.L_x_1) ;  /* 0x0000000000d0a947 */ /* 0x000fec0003800000 */
[----:B------:R-:W-:Y:S02]  /*0160*/  LOP3.LUT R8, R4, 0x7ffffff8, RZ, 0xc0, !PT ;  /* 0x7ffffff804087812 */ /* 0x000fe400078ec0ff */
[----:B------:R-:W-:Y:S02]  /*0170*/  MOV R29, RZ ;  /* 0x000000ff001d7202 */ /* 0x000fe40000000f00 */
[----:B------:R-:W-:Y:S02]  /*0180*/  MOV R10, R0 ;  /* 0x00000000000a7202 */ /* 0x000fe40000000f00 */
[----:B------:R-:W-:Y:S02]  /*0190*/  MOV R6, R2 ;  /* 0x0000000200067202 */ /* 0x000fe40000000f00 */
[----:B------:R-:W-:-:S07]  /*01a0*/  IADD3 R9, PT, PT, -R8, RZ, RZ ;  /* 0x000000ff08097210 */ /* 0x000fce0007ffe1ff */
.L_x_2:
[----:B------:R-:W0:Y:S08]  /*01b0*/  LDC.64 R14, c[0x0][0x390] ;  /* 0x0000e400ff0e7b82 */ /* 0x000e300000000a00 */
[----:B------:R-:W1:Y:S01]  /*01c0*/  LDC.64 R26, c[0x0][0x398] ;  /* 0x0000e600ff1a7b82 */ /* 0x000e620000000a00 */
[----:B0-----:R-:W-:-:S05]  /*01d0*/  IMAD.WIDE R14, R10, 0x4, R14 ;  /* 0x000000040a0e7825 */ /* 0x001fca00078e020e */
[----:B------:R0:W2:Y:S01]  /*01e0*/  LDG.E R22, desc[UR4][R14.64] ;  /* 0x000000040e167981 */ /* 0x0000a2000c1e1900 */
[----:B-1----:R-:W-:-:S05]  /*01f0*/  IMAD.WIDE R26, R6, 0x4, R26 ;  /* 0x00000004061a7825 */ /* 0x002fca00078e021a */
[----:B------:R-:W2:Y:S01]  /*0200*/  LDG.E R11, desc[UR4][R26.64] ;  /* 0x000000041a0b7981 */ /* 0x000ea2000c1e1900 */
[----:B0-----:R-:W-:-:S04]  /*0210*/  IMAD.WIDE R14, R3, 0x4, R14 ;  /* 0x00000004030e7825 */ /* 0x001fc800078e020e */
[----:B------:R-:W-:Y:S01]  /*0220*/  IMAD.WIDE R20, R5, 0x4, R26 ;  /* 0x0000000405147825 */ /* 0x000fe200078e021a */
[----:B------:R-:W3:Y:S03]  /*0230*/  LDG.E R28, desc[UR4][R14.64] ;  /* 0x000000040e1c7981 */ /* 0x000ee6000c1e1900 */
[----:B------:R-:W-:Y:S01]  /*0240*/  IMAD.WIDE R24, R3, 0x4, R14 ;  /* 0x0000000403187825 */ /* 0x000fe200078e020e */
[----:B------:R-:W3:Y:S03]  /*0250*/  LDG.E R27, desc[UR4][R20.64] ;  /* 0x00000004141b7981 */ /* 0x000ee6000c1e1900 */
[----:B------:R-:W-:-:S04]  /*0260*/  IMAD.WIDE R12, R5, 0x4, R20 ;  /* 0x00000004050c7825 */ /* 0x000fc800078e0214 */
[C---:B------:R-:W-:Y:S01]  /*0270*/  IMAD.WIDE R16, R3.reuse, 0x4, R24 ;  /* 0x0000000403107825 */ /* 0x040fe200078e0218 */
[----:B------:R-:W4:Y:S04]  /*0280*/  LDG.E R26, desc[UR4][R12.64] ;  /* 0x000000040c1a7981 */ /* 0x000f28000c1e1900 */
[----:B------:R0:W5:Y:S01]  /*0290*/  LDG.E R23, desc[UR4][R16.64] ;  /* 0x0000000410177981 */ /* 0x000162000c1e1900 */
[----:B------:R-:W-:-:S03]  /*02a0*/  IMAD.WIDE R18, R3, 0x4, R16 ;  /* 0x0000000403127825 */ /* 0x000fc600078e0210 */
[----:B------:R-:W4:Y:S01]  /*02b0*/  LDG.E R25, desc[UR4][R24.64] ;  /* 0x0000000418197981 */ /* 0x000f22000c1e1900 */
[----:B0-----:R-:W-:-:S03]  /*02c0*/  IMAD.WIDE R16, R5, 0x4, R12 ;  /* 0x0000000405107825 */ /* 0x001fc600078e020c */
[----:B------:R0:W5:Y:S01]  /*02d0*/  LDG.E R21, desc[UR4][R18.64] ;  /* 0x0000000412157981 */ /* 0x000162000c1e1900 */
[----:B------:R-:W-:-:S03]  /*02e0*/  IMAD.WIDE R14, R3, 0x4, R18 ;  /* 0x00000004030e7825 */ /* 0x000fc600078e0212 */
[----:B------:R1:W5:Y:S04]  /*02f0*/  LDG.E R24, desc[UR4][R16.64] ;  /* 0x0000000410187981 */ /* 0x000368000c1e1900 */
[----:B------:R1:W5:Y:S01]  /*0300*/  LDG.E R13, desc[UR4][R14.64] ;  /* 0x000000040e0d7981 */ /* 0x000362000c1e1900 */
[----:B0-----:R-:W-:-:S04]  /*0310*/  IMAD.WIDE R18, R5, 0x4, R16 ;  /* 0x0000000405127825 */ /* 0x001fc800078e0210 */
[----:B-1----:R-:W-:-:S04]  /*0320*/  IMAD.WIDE R16, R5, 0x4, R18 ;  /* 0x0000000405107825 */ /* 0x002fc800078e0212 */
[C---:B------:R-:W-:Y:S01]  /*0330*/  IMAD.WIDE R14, R3.reuse, 0x4, R14 ;  /* 0x00000004030e7825 */ /* 0x040fe200078e020e */
[----:B------:R-:W5:Y:S04]  /*0340*/  LDG.E R20, desc[UR4][R16.64] ;  /* 0x0000000410147981 */ /* 0x000f68000c1e1900 */
[----:B------:R0:W5:Y:S02]  /*0350*/  LDG.E R12, desc[UR4][R14.64] ;  /* 0x000000040e0c7981 */ /* 0x000164000c1e1900 */
[----:B0-----:R-:W-:-:S04]  /*0360*/  IMAD.WIDE R14, R3, 0x4, R14 ;  /* 0x00000004030e7825 */ /* 0x001fc800078e020e */
[----:B--2---:R-:W-:Y:S02]  /*0370*/  FFMA R11, R22, R11, R29 ;  /* 0x0000000b160b7223 */ /* 0x004fe4000000001d */
[----:B------:R0:W2:Y:S04]  /*0380*/  LDG.E R22, desc[UR4][R18.64] ;  /* 0x0000000412167981 */ /* 0x0000a8000c1e1900 */
[----:B------:R-:W2:Y:S01]  /*0390*/  LDG.E R29, desc[UR4][R14.64] ;  /* 0x000000040e1d7981 */ /* 0x000ea2000c1e1900 */
[----:B0-----:R-:W-:-:S05]  /*03a0*/  IMAD.WIDE R18, R5, 0x4, R16 ;  /* 0x0000000405127825 */ /* 0x001fca00078e0210 */
[----:B------:R0:W2:Y:S02]  /*03b0*/  LDG.E R17, desc[UR4][R18.64] ;  /* 0x0000000412117981 */ /* 0x0000a4000c1e1900 */
[----:B0-----:R-:W-:-:S06]  /*03c0*/  IMAD.WIDE R18, R5, 0x4, R18 ;  /* 0x0000000405127825 */ /* 0x001fcc00078e0212 */
[----:B------:R-:W2:Y:S01]  /*03d0*/  LDG.E R18, desc[UR4][R18.64] ;  /* 0x0000000412127981 */ /* 0x000ea2000c1e1900 */
[----:B---3--:R-:W-:Y:S01]  /*03e0*/  FFMA R28, R28, R27, R11 ;  /* 0x0000001b1c1c7223 */ /* 0x008fe2000000000b */
[----:B------:R-:W-:-:S03]  /*03f0*/  IADD3 R9, PT, PT, R9, 0x8, RZ ;  /* 0x0000000809097810 */ /* 0x000fc60007ffe0ff */
[----:B----4-:R-:W-:Y:S01]  /*0400*/  FFMA R26, R25, R26, R28 ;  /* 0x0000001a191a7223 */ /* 0x010fe2000000001c */
[----:B------:R-:W-:-:S03]  /*0410*/  ISETP.NE.AND P2, PT, R9, RZ, PT ;  /* 0x000000ff0900720c */ /* 0x000fc60003f45270 */
[----:B-----5:R-:W-:Y:S01]  /*0420*/  FFMA R24, R23, R24, R26 ;  /* 0x0000001817187223 */ /* 0x020fe2000000001a */
[----:B------:R-:W-:Y:S02]  /*0430*/  LEA R10, R3, R10, 0x3 ;  /* 0x0000000a030a7211 */ /* 0x000fe400078e18ff */
[----:B------:R-:W-:Y:S01]  /*0440*/  LEA R6, R5, R6, 0x3 ;  /* 0x0000000605067211 */ /* 0x000fe200078e18ff */
[----:B--2---:R-:W-:-:S04]  /*0450*/  FFMA R22, R21, R22, R24 ;  /* 0x0000001615167223 */ /* 0x004fc80000000018 */
[----:B------:R-:W-:-:S04]  /*0460*/  FFMA R13, R13, R20, R22 ;  /* 0x000000140d0d7223 */ /* 0x000fc80000000016 */
[----:B------:R-:W-:-:S04]  /*0470*/  FFMA R12, R12, R17, R13 ;  /* 0x000000110c0c7223 */ /* 0x000fc8000000000d */
[----:B------:R-:W-:Y:S01]  /*0480*/  FFMA R29, R29, R18, R12 ;  /* 0x000000121d1d7223 */ /* 0x000fe2000000000c */
[----:B------:R-:W-:Y:S06]  /*0490*/  @P2 BRA `(.L_x_2) ;  /* 0xfffffffc00442947 */ /* 0x000fec000383ffff */
.L_x_1:
[----:B------:R-:W-:Y:S05]  /*04a0*/  @!P1 BRA `(.L_x_0) ;  /* 0x0000000000e49947 */ /* 0x000fea0003800000 */
[----:B------:R-:W-:Y:S02]  /*04b0*/  ISETP.GE.U32.AND P1, PT, R7, 0x4, PT ;  /* 0x000000040700780c */ /* 0x000fe40003f26070 */
[----:B------:R-:W-:-:S04]  /*04c0*/  LOP3.LUT R9, R4, 0x3, RZ, 0xc0, !PT ;  /* 0x0000000304097812 */ /* 0x000fc800078ec0ff */
[----:B------:R-:W-:-:S07]  /*04d0*/  ISETP.NE.AND P2, PT, R9, RZ, PT ;  /* 0x000000ff0900720c */ /* 0x000fce0003f45270 */
[----:B------:R-:W-:Y:S06]  /*04e0*/  @!P1 BRA `(.L_x_3) ;  /* 0x0000000000649947 */ /* 0x000fec0003800000 */
[----:B------:R-:W0:Y:S01]  /*04f0*/  LDC.64 R20, c[0x0][0x390] ;  /* 0x0000e400ff147b82 */ /* 0x000e220000000a00 */
[C---:B------:R-:W-:Y:S02]  /*0500*/  IMAD R7, R8.reuse, R3, R0 ;  /* 0x0000000308077224 */ /* 0x040fe400078e0200 */
[----:B------:R-:W-:-:S05]  /*0510*/  IMAD R11, R8, R5, R2 ;  /* 0x00000005080b7224 */ /* 0x000fca00078e0202 */
[----:B------:R-:W1:Y:S01]  /*0520*/  LDC.64 R22, c[0x0][0x398] ;  /* 0x0000e600ff167b82 */ /* 0x000e620000000a00 */
[----:B0-----:R-:W-:-:S04]  /*0530*/  IMAD.WIDE R20, R7, 0x4, R20 ;  /* 0x0000000407147825 */ /* 0x001fc800078e0214 */
[----:B-1----:R-:W-:-:S04]  /*0540*/  IMAD.WIDE R22, R11, 0x4, R22 ;  /* 0x000000040b167825 */ /* 0x002fc800078e0216 */
[----:B------:R-:W-:Y:S02]  /*0550*/  IMAD.WIDE R10, R3, 0x4, R20 ;  /* 0x00000004030a7825 */ /* 0x000fe400078e0214 */
[----:B------:R-:W2:Y:S02]  /*0560*/  LDG.E R20, desc[UR4][R20.64] ;  /* 0x0000000414147981 */ /* 0x000ea4000c1e1900 */
[----:B------:R-:W-:Y:S02]  /*0570*/  IMAD.WIDE R12, R5, 0x4, R22 ;  /* 0x00000004050c7825 */ /* 0x000fe400078e0216 */
[----:B------:R-:W2:Y:S02]  /*0580*/  LDG.E R22, desc[UR4][R22.64] ;  /* 0x0000000416167981 */ /* 0x000ea4000c1e1900 */
[----:B------:R-:W-:Y:S02]  /*0590*/  IMAD.WIDE R14, R3, 0x4, R10 ;  /* 0x00000004030e7825 */ /* 0x000fe400078e020a */
[----:B------:R-:W3:Y:S02]  /*05a0*/  LDG.E R11, desc[UR4][R10.64] ;  /* 0x000000040a0b7981 */ /* 0x000ee4000c1e1900 */
[----:B------:R-:W-:-:S02]  /*05b0*/  IMAD.WIDE R6, R5, 0x4, R12 ;  /* 0x0000000405067825 */ /* 0x000fc400078e020c */
[----:B------:R-:W3:Y:S02]  /*05c0*/  LDG.E R12, desc[UR4][R12.64] ;  /* 0x000000040c0c7981 */ /* 0x000ee4000c1e1900 */
[----:B------:R-:W-:Y:S02]  /*05d0*/  IMAD.WIDE R16, R3, 0x4, R14 ;  /* 0x0000000403107825 */ /* 0x000fe400078e020e */
[----:B------:R-:W4:Y:S02]  /*05e0*/  LDG.E R25, desc[UR4][R14.64] ;  /* 0x000000040e197981 */ /* 0x000f24000c1e1900 */
[----:B------:R-:W-:Y:S02]  /*05f0*/  IMAD.WIDE R18, R5, 0x4, R6 ;  /* 0x0000000405127825 */ /* 0x000fe400078e0206 */
[----:B------:R-:W4:Y:S04]  /*0600*/  LDG.E R6, desc[UR4][R6.64] ;  /* 0x0000000406067981 */ /* 0x000f28000c1e1900 */
[----:B------:R-:W5:Y:S04]  /*0610*/  LDG.E R17, desc[UR4][R16.64] ;  /* 0x0000000410117981 */ /* 0x000f68000c1e1900 */
[----:B------:R-:W5:Y:S01]  /*0620*/  LDG.E R18, desc[UR4][R18.64] ;  /* 0x0000000412127981 */ /* 0x000f62000c1e1900 */
[----:B------:R-:W-:Y:S01]  /*0630*/  IADD3 R8, PT, PT, R8, 0x4, RZ ;  /* 0x0000000408087810 */ /* 0x000fe20007ffe0ff */
[----:B--2---:R-:W-:-:S04]  /*0640*/  FFMA R20, R20, R22, R29 ;  /* 0x0000001614147223 */ /* 0x004fc8000000001d */
[----:B---3--:R-:W-:-:S04]  /*0650*/  FFMA R20, R11, R12, R20 ;  /* 0x0000000c0b147223 */ /* 0x008fc80000000014 */
[----:B----4-:R-:W-:-:S04]  /*0660*/  FFMA R20, R25, R6, R20 ;  /* 0x0000000619147223 */ /* 0x010fc80000000014 */
[----:B-----5:R-:W-:-:S07]  /*0670*/  FFMA R29, R17, R18, R20 ;  /* 0x00000012111d7223 */ /* 0x020fce0000000014 */
.L_x_3:
[----:B------:R-:W-:Y:S05]  /*0680*/  @!P2 BRA `(.L_x_0) ;  /* 0x00000000006ca947 */ /* 0x000fea0003800000 */
[----:B------:R-:W0:Y:S01]  /*0690*/  LDC.64 R14, c[0x0][0x390] ;  /* 0x0000e400ff0e7b82 */ /* 0x000e220000000a00 */
[----:B------:R-:W-:Y:S02]  /*06a0*/  ISETP.NE.AND P1, PT, R9, 0x1, PT ;  /* 0x000000010900780c */ /* 0x000fe40003f25270 */
[----:B------:R-:W-:-:S04]  /*06b0*/  LOP3.LUT R9, R4, 0x1, RZ, 0xc0, !PT ;  /* 0x0000000104097812 */ /* 0x000fc800078ec0ff */
[----:B------:R-:W-:Y:S01]  /*06c0*/  ISETP.NE.U32.AND P2, PT, R9, 0x1, PT ;  /* 0x000000010900780c */ /* 0x000fe20003f45070 */
[----:B------:R-:W1:Y:S06]  /*06d0*/  LDC.64 R12, c[0x0][0x398] ;  /* 0x0000e600ff0c7b82 */ /* 0x000e6c0000000a00 */
[C---:B------:R-:W-:Y:S02]  /*06e0*/  @P1 IMAD R19, R8.reuse, R3, R0 ;  /* 0x0000000308131224 */ /* 0x040fe400078e0200 */
[----:B------:R-:W2:Y:S01]  /*06f0*/  LDC.64 R10, c[0x0][0x390] ;  /* 0x0000e400ff0a7b82 */ /* 0x000ea20000000a00 */
[C---:B------:R-:W-:Y:S01]  /*0700*/  @P1 IMAD R9, R8.reuse, R5, R2 ;  /* 0x0000000508091224 */ /* 0x040fe200078e0202 */
[----:B------:R-:W-:-:S06]  /*0710*/  @P1 IADD3 R8, PT, PT, R8, 0x2, RZ ;  /* 0x0000000208081810 */ /* 0x000fcc0007ffe0ff */
[----:B------:R-:W3:Y:S01]  /*0720*/  LDC.64 R6, c[0x0][0x398] ;  /* 0x0000e600ff067b82 */ /* 0x000ee20000000a00 */
[----:B0-----:R-:W-:-:S04]  /*0730*/  @P1 IMAD.WIDE R18, R19, 0x4, R14 ;  /* 0x0000000413121825 */ /* 0x001fc800078e020e */
[----:B-1----:R-:W-:Y:S01]  /*0740*/  @P1 IMAD.WIDE R12, R9, 0x4, R12 ;  /* 0x00000004090c1825 */ /* 0x002fe200078e020c */
[----:B------:R-:W4:Y:S03]  /*0750*/  @P1 LDG.E R16, desc[UR4][R18.64] ;  /* 0x0000000412101981 */ /* 0x000f26000c1e1900 */
[C---:B------:R-:W-:Y:S02]  /*0760*/  @!P2 IMAD R17, R8.reuse, R3, R0 ;  /* 0x000000030811a224 */ /* 0x040fe400078e0200 */
[----:B------:R-:W-:Y:S02]  /*0770*/  @!P2 IMAD R21, R8, R5, R2 ;  /* 0x000000050815a224 */ /* 0x000fe400078e0202 */
[----:B------:R-:W-:-:S04]  /*0780*/  @P1 IMAD.WIDE R14, R3, 0x4, R18 ;  /* 0x00000004030e1825 */ /* 0x000fc800078e0212 */
[----:B------:R-:W-:Y:S02]  /*0790*/  @P1 IMAD.WIDE R8, R5, 0x4, R12 ;  /* 0x0000000405081825 */ /* 0x000fe400078e020c */
[----:B------:R-:W4:Y:S02]  /*07a0*/  @P1 LDG.E R12, desc[UR4][R12.64] ;  /* 0x000000040c0c1981 */ /* 0x000f24000c1e1900 */
[----:B--2---:R-:W-:Y:S02]  /*07b0*/  @!P2 IMAD.WIDE R10, R17, 0x4, R10 ;  /* 0x00000004110aa825 */ /* 0x004fe400078e020a */
[----:B------:R-:W2:Y:S02]  /*07c0*/  @P1 LDG.E R15, desc[UR4][R14.64] ;  /* 0x000000040e0f1981 */ /* 0x000ea4000c1e1900 */
[----:B---3--:R-:W-:Y:S02]  /*07d0*/  @!P2 IMAD.WIDE R6, R21, 0x4, R6 ;  /* 0x000000041506a825 */ /* 0x008fe400078e0206 */
[----:B------:R-:W2:Y:S04]  /*07e0*/  @P1 LDG.E R8, desc[UR4][R8.64] ;  /* 0x0000000408081981 */ /* 0x000ea8000c1e1900 */
[----:B------:R-:W3:Y:S04]  /*07f0*/  @!P2 LDG.E R10, desc[UR4][R10.64] ;  /* 0x000000040a0aa981 */ /* 0x000ee8000c1e1900 */
[----:B------:R-:W3:Y:S01]  /*0800*/  @!P2 LDG.E R6, desc[UR4][R6.64] ;  /* 0x000000040606a981 */ /* 0x000ee2000c1e1900 */
[----:B----4-:R-:W-:-:S04]  /*0810*/  @P1 FFMA R16, R16, R12, R29 ;  /* 0x0000000c10101223 */ /* 0x010fc8000000001d */
[----:B--2---:R-:W-:-:S04]  /*0820*/  @P1 FFMA R29, R15, R8, R16 ;  /* 0x000000080f1d1223 */ /* 0x004fc80000000010 */
[----:B---3--:R-:W-:-:S07]  /*0830*/  @!P2 FFMA R29, R10, R6, R29 ;  /* 0x000000060a1da223 */ /* 0x008fce000000001d */
.L_x_0:
[----:B------:R-:W0:Y:S01]  /*0840*/  LDC.64 R6, c[0x0][0x380] ;  /* 0x0000e000ff067b82 */ /* 0x000e220000000a00 */
[----:B------:R-:W-:Y:S01]  /*0850*/  ISETP.NE.AND P1, PT, R2, RZ, PT ;  /* 0x000000ff0200720c */ /* 0x000fe20003f25270 */
[----:B------:R-:W-:-:S04]  /*0860*/  IMAD R5, R0, R5, R2 ;  /* 0x0000000500057224 */ /* 0x000fc800078e0202 */
[----:B0-----:R-:W-:-:S05]  /*0870*/  IMAD.WIDE R6, R5, 0x4, R6 ;  /* 0x0000000405067825 */ /* 0x001fca00078e0206 */
[----:B------:R0:W-:Y:S03]  /*0880*/  REDG.E.ADD.F32.FTZ.RN.STRONG.GPU desc[UR4][R6.64], R29 ;  /* 0x0000001d060079a6 */ /* 0x0001e6000c12f304 */
[----:B------:R-:W-:Y:S05]  /*0890*/  @P1 EXIT ;  /* 0x000000000000194d */ /* 0x000fea0003800000 */
[----:B0-----:R-:W-:Y:S01]  /*08a0*/  HFMA2 R7, -RZ, RZ, 0, 0 ;  /* 0x00000000ff077431 */ /* 0x001fe200000001ff */
[----:B------:R-:W-:Y:S06]  /*08b0*/  @!P0 BRA `(.L_x_4) ;  /* 0x0000000400f48947 */ /* 0x000fec0003800000 */
[C---:B------:R-:W-:Y:S02]  /*08c0*/  ISETP.GE.U32.AND P0, PT, R4.reuse, 0x10, PT ;  /* 0x000000100400780c */ /* 0x040fe40003f06070 */
[----:B------:R-:W-:Y:S02]  /*08d0*/  CS2R R6, SRZ ;  /* 0x0000000000067805 */ /* 0x000fe4000001ff00 */
[----:B------:R-:W-:-:S04]  /*08e0*/  LOP3.LUT R5, R4, 0xf, RZ, 0xc0, !PT ;  /* 0x0000000f04057812 */ /* 0x000fc800078ec0ff */
[----:B------:R-:W-:-:S05]  /*08f0*/  ISETP.NE.AND P1, PT, R5, RZ, PT ;  /* 0x000000ff0500720c */ /* 0x000fca0003f25270 */
[----:B------:R-:W-:Y:S08]  /*0900*/  @!P0 BRA `(.L_x_5) ;  /* 0x0000000000e48947 */ /* 0x000ff00003800000 */
[----:B------:R-:W-:Y:S02]  /*0910*/  LOP3.LUT R6, R4, 0x7ffffff0, RZ, 0xc0, !PT ;  /* 0x7ffffff004067812 */ /* 0x000fe400078ec0ff */
[----:B------:R-:W-:Y:S02]  /*0920*/  MOV R7, RZ ;  /* 0x000000ff00077202 */ /* 0x000fe40000000f00 */
[----:B------:R-:W-:Y:S02]  /*0930*/  MOV R8, R0 ;  /* 0x0000000000087202 */ /* 0x000fe40000000f00 */
[----:B------:R-:W-:-:S07]  /*0940*/  IADD3 R9, PT, PT, -R6, RZ, RZ ;  /* 0x000000ff06097210 */ /* 0x000fce0007ffe1ff */
.L_x_6:
[----:B------:R-:W0:Y:S02]  /*0950*/  LDC.64 R14, c[0x0][0x390] ;  /* 0x0000e400ff0e7b82 */ /* 0x000e240000000a00 */
[----:B0-----:R-:W-:-:S05]  /*0960*/  IMAD.WIDE R14, R8, 0x4, R14 ;  /* 0x00000004080e7825 */ /* 0x001fca00078e020e */
[----:B------:R-:W2:Y:S01]  /*0970*/  LDG.E R2, desc[UR4][R14.64] ;  /* 0x000000040e027981 */ /* 0x000ea2000c1e1900 */
[----:B------:R-:W-:-:S04]  /*0980*/  IMAD.WIDE R28, R3, 0x4, R14 ;  /* 0x00000004031c7825 */ /* 0x000fc800078e020e */
[C---:B------:R-:W-:Y:S02]  /*0990*/  IMAD.WIDE R12, R3.reuse, 0x4, R28 ;  /* 0x00000004030c7825 */ /* 0x040fe400078e021c */
[----:B------:R-:W3:Y:S02]  /*09a0*/  LDG.E R28, desc[UR4][R28.64] ;  /* 0x000000041c1c7981 */ /* 0x000ee4000c1e1900 */
[C---:B------:R-:W-:Y:S02]  /*09b0*/  IMAD.WIDE R20, R3.reuse, 0x4, R12 ;  /* 0x0000000403147825 */ /* 0x040fe400078e020c */
[----:B------:R0:W4:Y:S04]  /*09c0*/  LDG.E R27, desc[UR4][R12.64] ;  /* 0x000000040c1b7981 */ /* 0x000128000c1e1900 */
[----:B------:R-:W5:Y:S01]  /*09d0*/  LDG.E R26, desc[UR4][R20.64] ;  /* 0x00000004141a7981 */ /* 0x000f62000c1e1900 */
[----:B------:R-:W-:-:S05]  /*09e0*/  IMAD.WIDE R24, R3, 0x4, R20 ;  /* 0x0000000403187825 */ /* 0x000fca00078e0214 */
[----:B------:R-:W5:Y:S01]  /*09f0*/  LDG.E R23, desc[UR4][R24.64] ;  /* 0x0000000418177981 */ /* 0x000f62000c1e1900 */
[----:B------:R-:W-:-:S05]  /*0a00*/  IMAD.WIDE R16, R3, 0x4, R24 ;  /* 0x0000000403107825 */ /* 0x000fca00078e0218 */
[----:B------:R1:W5:Y:S01]  /*0a10*/  LDG.E R22, desc[UR4][R16.64] ;  /* 0x0000000410167981 */ /* 0x000362000c1e1900 */
[----:B------:R-:W-:-:S04]  /*0a20*/  IMAD.WIDE R10, R3, 0x4, R16 ;  /* 0x00000004030a7825 */ /* 0x000fc800078e0210 */
[C---:B------:R-:W-:Y:S02]  /*0a30*/  IMAD.WIDE R18, R3.reuse, 0x4, R10 ;  /* 0x0000000403127825 */ /* 0x040fe400078e020a */
[----:B------:R-:W5:Y:S02]  /*0a40*/  LDG.E R11, desc[UR4][R10.64] ;  /* 0x000000040a0b7981 */ /* 0x000f64000c1e1900 */
[----:B0-----:R-:W-:-:S05]  /*0a50*/  IMAD.WIDE R12, R3, 0x4, R18 ;  /* 0x00000004030c7825 */ /* 0x001fca00078e0212 */
[----:B------:R-:W5:Y:S01]  /*0a60*/  LDG.E R29, desc[UR4][R12.64] ;  /* 0x000000040c1d7981 */ /* 0x000f62000c1e1900 */
[----:B------:R-:W-:-:S03]  /*0a70*/  IMAD.WIDE R14, R3, 0x4, R12 ;  /* 0x00000004030e7825 */ /* 0x000fc600078e020c */
[----:B------:R0:W5:Y:S01]  /*0a80*/  LDG.E R10, desc[UR4][R18.64] ;  /* 0x00000004120a7981 */ /* 0x000162000c1e1900 */
[----:B-1----:R-:W-:-:S03]  /*0a90*/  IMAD.WIDE R16, R3, 0x4, R14 ;  /* 0x0000000403107825 */ /* 0x002fc600078e020e */
[----:B------:R-:W5:Y:S01]  /*0aa0*/  LDG.E R14, desc[UR4][R14.64] ;  /* 0x000000040e0e7981 */ /* 0x000f62000c1e1900 */
[----:B0-----:R-:W-:-:S03]  /*0ab0*/  IMAD.WIDE R18, R3, 0x4, R16 ;  /* 0x0000000403127825 */ /* 0x001fc600078e0210 */
[----:B------:R0:W5:Y:S01]  /*0ac0*/  LDG.E R15, desc[UR4][R16.64] ;  /* 0x00000004100f7981 */ /* 0x000162000c1e1900 */
[----:B------:R-:W-:-:S03]  /*0ad0*/  IMAD.WIDE R20, R3, 0x4, R18 ;  /* 0x0000000403147825 */ /* 0x000fc600078e0212 */
[----:B------:R-:W5:Y:S01]  /*0ae0*/  LDG.E R18, desc[UR4][R18.64] ;  /* 0x0000000412127981 */ /* 0x000f62000c1e1900 */
[----:B------:R-:W-:-:S03]  /*0af0*/  IMAD.WIDE R24, R3, 0x4, R20 ;  /* 0x0000000403187825 */ /* 0x000fc600078e0214 */
[----:B------:R-:W5:Y:S01]  /*0b00*/  LDG.E R20, desc[UR4][R20.64] ;  /* 0x0000000414147981 */ /* 0x000f62000c1e1900 */
[----:B------:R-:W-:-:S03]  /*0b10*/  IMAD.WIDE R12, R3, 0x4, R24 ;  /* 0x00000004030c7825 */ /* 0x000fc600078e0218 */
[----:B------:R-:W5:Y:S01]  /*0b20*/  LDG.E R24, desc[UR4][R24.64] ;  /* 0x0000000418187981 */ /* 0x000f62000c1e1900 */
[----:B0-----:R-:W-:-:S03]  /*0b30*/  IMAD.WIDE R16, R3, 0x4, R12 ;  /* 0x0000000403107825 */ /* 0x001fc600078e020c */
[----:B------:R-:W5:Y:S04]  /*0b40*/  LDG.E R19, desc[UR4][R12.64] ;  /* 0x000000040c137981 */ /* 0x000f68000c1e1900 */
[----:B------:R-:W5:Y:S01]  /*0b50*/  LDG.E R16, desc[UR4][R16.64] ;  /* 0x0000000410107981 */ /* 0x000f62000c1e1900 */
[----:B------:R-:W-:-:S04]  /*0b60*/  IADD3 R9, PT, PT, R9, 0x10, RZ ;  /* 0x0000001009097810 */ /* 0x000fc80007ffe0ff */
[----:B------:R-:W-:Y:S02]  /*0b70*/  ISETP.NE.AND P0, PT, R9, RZ, PT ;  /* 0x000000ff0900720c */ /* 0x000fe40003f05270 */
[----:B------:R-:W-:Y:S01]  /*0b80*/  LEA R8, R3, R8, 0x4 ;  /* 0x0000000803087211 */ /* 0x000fe200078e20ff */
[----:B--2---:R-:W-:-:S04]  /*0b90*/  FADD R7, R2, R7 ;  /* 0x0000000702077221 */ /* 0x004fc80000000000 */
[----:B---3--:R-:W-:-:S04]  /*0ba0*/  FADD R28, R7, R28 ;  /* 0x0000001c071c7221 */ /* 0x008fc80000000000 */
[----:B----4-:R-:W-:-:S04]  /*0bb0*/  FADD R27, R28, R27 ;  /* 0x0000001b1c1b7221 */ /* 0x010fc80000000000 */
[----:B-----5:R-:W-:-:S04]  /*0bc0*/  FADD R26, R27, R26 ;  /* 0x0000001a1b1a7221 */ /* 0x020fc80000000000 */
[----:B------:R-:W-:-:S04]  /*0bd0*/  FADD R23, R26, R23 ;  /* 0x000000171a177221 */ /* 0x000fc80000000000 */
        /* <DEDUP_REMOVED lines=10> */
[----:B------:R-:W-:Y:S01]  /*0c80*/  FADD R7, R19, R16 ;  /* 0x0000001013077221 */ /* 0x000fe20000000000 */
[----:B------:R-:W-:Y:S06]  /*0c90*/  @P0 BRA `(.L_x_6) ;  /* 0xfffffffc002c0947 */ /* 0x000fec000383ffff */
.L_x_5:
[----:B------:R-:W-:Y:S05]  /*0ca0*/  @!P1 BRA `(.L_x_4) ;  /* 0x0000000000f89947 */ /* 0x000fea0003800000 */
[----:B------:R-:W-:Y:S02]  /*0cb0*/  ISETP.GE.U32.AND P0, PT, R5, 0x8, PT ;  /* 0x000000080500780c */ /* 0x000fe40003f06070 */
[----:B------:R-:W-:-:S04]  /*0cc0*/  LOP3.LUT R2, R4, 0x7, RZ, 0xc0, !PT ;  /* 0x0000000704027812 */ /* 0x000fc800078ec0ff */
[----:B------:R-:W-:-:S07]  /*0cd0*/  ISETP.NE.AND P1, PT, R2, RZ, PT ;  /* 0x000000ff0200720c */ /* 0x000fce0003f25270 */
[----:B------:R-:W-:Y:S06]  /*0ce0*/  @!P0 BRA `(.L_x_7) ;  /* 0x00000000006c8947 */ /* 0x000fec0003800000 */
[----:B------:R-:W0:Y:S01]  /*0cf0*/  LDC.64 R16, c[0x0][0x390] ;  /* 0x0000e400ff107b82 */ /* 0x000e220000000a00 */
[----:B------:R-:W-:-:S04]  /*0d00*/  IMAD R5, R6, R3, R0 ;  /* 0x0000000306057224 */ /* 0x000fc800078e0200 */
[----:B0-----:R-:W-:-:S04]  /*0d10*/  IMAD.WIDE R16, R5, 0x4, R16 ;  /* 0x0000000405107825 */ /* 0x001fc800078e0210 */
[C---:B------:R-:W-:Y:S02]  /*0d20*/  IMAD.WIDE R18, R3.reuse, 0x4, R16 ;  /* 0x0000000403127825 */ /* 0x040fe400078e0210 */
[----:B------:R-:W2:Y:S02]  /*0d30*/  LDG.E R16, desc[UR4][R16.64] ;  /* 0x0000000410107981 */ /* 0x000ea4000c1e1900 */
[C---:B------:R-:W-:Y:S02]  /*0d40*/  IMAD.WIDE R20, R3.reuse, 0x4, R18 ;  /* 0x0000000403147825 */ /* 0x040fe400078e0212 */
[----:B------:R-:W3:Y:S02]  /*0d50*/  LDG.E R19, desc[UR4][R18.64] ;  /* 0x0000000412137981 */ /* 0x000ee4000c1e1900 */
[C---:B------:R-:W-:Y:S02]  /*0d60*/  IMAD.WIDE R8, R3.reuse, 0x4, R20 ;  /* 0x0000000403087825 */ /* 0x040fe400078e0214 */
[----:B------:R-:W4:Y:S02]  /*0d70*/  LDG.E R21, desc[UR4][R20.64] ;  /* 0x0000000414157981 */ /* 0x000f24000c1e1900 */
[----:B------:R-:W-:-:S02]  /*0d80*/  IMAD.WIDE R22, R3, 0x4, R8 ;  /* 0x0000000403167825 */ /* 0x000fc400078e0208 */
[----:B------:R-:W5:Y:S02]  /*0d90*/  LDG.E R9, desc[UR4][R8.64] ;  /* 0x0000000408097981 */ /* 0x000f64000c1e1900 */
[C---:B------:R-:W-:Y:S02]  /*0da0*/  IMAD.WIDE R10, R3.reuse, 0x4, R22 ;  /* 0x00000004030a7825 */ /* 0x040fe400078e0216 */
[----:B------:R-:W5:Y:S02]  /*0db0*/  LDG.E R23, desc[UR4][R22.64] ;  /* 0x0000000416177981 */ /* 0x000f64000c1e1900 */
[C---:B------:R-:W-:Y:S02]  /*0dc0*/  IMAD.WIDE R12, R3.reuse, 0x4, R10 ;  /* 0x00000004030c7825 */ /* 0x040fe400078e020a */
[----:B------:R-:W5:Y:S02]  /*0dd0*/  LDG.E R11, desc[UR4][R10.64] ;  /* 0x000000040a0b7981 */ /* 0x000f64000c1e1900 */
[----:B------:R-:W-:-:S02]  /*0de0*/  IMAD.WIDE R14, R3, 0x4, R12 ;  /* 0x00000004030e7825 */ /* 0x000fc400078e020c */
[----:B------:R-:W5:Y:S04]  /*0df0*/  LDG.E R13, desc[UR4][R12.64] ;  /* 0x000000040c0d7981 */ /* 0x000f68000c1e1900 */
[----:B------:R-:W5:Y:S01]  /*0e00*/  LDG.E R15, desc[UR4][R14.64] ;  /* 0x000000040e0f7981 */ /* 0x000f62000c1e1900 */
[----:B------:R-:W-:Y:S01]  /*0e10*/  IADD3 R6, PT, PT, R6, 0x8, RZ ;  /* 0x0000000806067810 */ /* 0x000fe20007ffe0ff */
[----:B--2---:R-:W-:-:S04]  /*0e20*/  FADD R16, R7, R16 ;  /* 0x0000001007107221 */ /* 0x004fc80000000000 */
[----:B---3--:R-:W-:-:S04]  /*0e30*/  FADD R16, R16, R19 ;  /* 0x0000001310107221 */ /* 0x008fc80000000000 */
[----:B----4-:R-:W-:-:S04]  /*0e40*/  FADD R16, R16, R21 ;  /* 0x0000001510107221 */ /* 0x010fc80000000000 */
[----:B-----5:R-:W-:-:S04]  /*0e50*/  FADD R16, R16, R9 ;  /* 0x0000000910107221 */ /* 0x020fc80000000000 */
[----:B------:R-:W-:-:S04]  /*0e60*/  FADD R16, R16, R23 ;  /* 0x0000001710107221 */ /* 0x000fc80000000000 */
[----:B------:R-:W-:-:S04]  /*0e70*/  FADD R16, R16, R11 ;  /* 0x0000000b10107221 */ /* 0x000fc80000000000 */
[----:B------:R-:W-:-:S04]  /*0e80*/  FADD R16, R16, R13 ;  /* 0x0000000d10107221 */ /* 0x000fc80000000000 */
[----:B------:R-:W-:-:S07]  /*0e90*/  FADD R7, R16, R15 ;  /* 0x0000000f10077221 */ /* 0x000fce0000000000 */
.L_x_7:
        /* <DEDUP_REMOVED lines=12> */
[----:B------:R-:W-:Y:S02]  /*0f60*/  IMAD.WIDE R12, R3, 0x4, R10 ;  /* 0x00000004030c7825 */ /* 0x000fe400078e020a */
[----:B------:R-:W4:Y:S04]  /*0f70*/  LDG.E R10, desc[UR4][R10.64] ;  /* 0x000000040a0a7981 */ /* 0x000f28000c1e1900 */
[----:B------:R-:W5:Y:S01]  /*0f80*/  LDG.E R12, desc[UR4][R12.64] ;  /* 0x000000040c0c7981 */ /* 0x000f62000c1e1900 */
[----:B------:R-:W-:Y:S01]  /*0f90*/  IADD3 R6, PT, PT, R6, 0x4, RZ ;  /* 0x0000000406067810 */ /* 0x000fe20007ffe0ff */
[----:B--2---:R-:W-:-:S04]  /*0fa0*/  FADD R7, R7, R4 ;  /* 0x0000000407077221 */ /* 0x004fc80000000000 */
[----:B---3--:R-:W-:-:S04]  /*0fb0*/  FADD R7, R7, R8 ;  /* 0x0000000807077221 */ /* 0x008fc80000000000 */
[----:B----4-:R-:W-:-:S04]  /*0fc0*/  FADD R7, R7, R10 ;  /* 0x0000000a07077221 */ /* 0x010fc80000000000 */
[----:B-----5:R-:W-:-:S07]  /*0fd0*/  FADD R7, R7, R12 ;  /* 0x0000000c07077221 */ /* 0x020fce0000000000 */
.L_x_8:
[----:B------:R-:W-:Y:S05]  /*0fe0*/  @!P1 BRA `(.L_x_4) ;  /* 0x0000000000289947 */ /* 0x000fea0003800000 */
[----:B------:R-:W0:Y:S01]  /*0ff0*/  LDC.64 R8, c[0x0][0x390] ;  /* 0x0000e400ff087b82 */ /* 0x000e220000000a00 */
[----:B------:R-:W-:Y:S01]  /*1000*/  IMAD R6, R6, R3, R0 ;  /* 0x0000000306067224 */ /* 0x000fe200078e0200 */
[----:B------:R-:W-:-:S07]  /*1010*/  IADD3 R2, PT, PT, -R14, RZ, RZ ;  /* 0x000000ff0e027210 */ /* 0x000fce0007ffe1ff */
.L_x_9:
[----:B0-----:R-:W-:-:S06]  /*1020*/  IMAD.WIDE R4, R6, 0x4, R8 ;  /* 0x0000000406047825 */ /* 0x001fcc00078e0208 */
[----:B------:R-:W2:Y:S01]  /*1030*/  LDG.E R4, desc[UR4][R4.64] ;  /* 0x0000000404047981 */ /* 0x000ea2000c1e1900 */
[----:B------:R-:W-:Y:S02]  /*1040*/  IADD3 R2, PT, PT, R2, 0x1, RZ ;  /* 0x0000000102027810 */ /* 0x000fe40007ffe0ff */
[----:B------:R-:W-:Y:S02]  /*1050*/  IADD3 R6, PT, PT, R6, R3, RZ ;  /* 0x0000000306067210 */ /* 0x000fe40007ffe0ff */
[----:B------:R-:W-:Y:S01]  /*1060*/  ISETP.NE.AND P0, PT, R2, RZ, PT ;  /* 0x000000ff0200720c */ /* 0x000fe20003f05270 */
[----:B--2---:R-:W-:-:S12]  /*1070*/  FADD R7, R4, R7 ;  /* 0x0000000704077221 */ /* 0x004fd80000000000 */
[----:B------:R-:W-:Y:S05]  /*1080*/  @P0 BRA `(.L_x_9) ;  /* 0xfffffffc00e40947 */ /* 0x000fea000383ffff */
.L_x_4:
[----:B------:R-:W0:Y:S02]  /*1090*/  LDC.64 R2, c[0x0][0x388] ;  /* 0x0000e200ff027b82 */ /* 0x000e240000000a00 */
[----:B0-----:R-:W-:-:S05]  /*10a0*/  IMAD.WIDE.U32 R2, R0, 0x4, R2 ;  /* 0x0000000400027825 */ /* 0x001fca00078e0002 */
[----:B------:R-:W-:Y:S01]  /*10b0*/  REDG.E.ADD.F32.FTZ.RN.STRONG.GPU desc[UR4][R2.64], R7 ;  /* 0x00000007020079a6 */ /* 0x000fe2000c12f304 */
[----:B------:R-:W-:Y:S05]  /*10c0*/  EXIT ;  /* 0x000000000000794d */ /* 0x000fea0003800000 */
.L_x_10:
[----:B------:R-:W-:-:S00]  /*10d0*/  BRA `(.L_x_10) ;  /* 0xfffffffc00fc7947 */ /* 0x000fc0000383ffff */
[----:B------:R-:W-:-:S00]  /*10e0*/  NOP ;  /* 0x0000000000007918 */ /* 0x000fc00000000000 */
        /* <DEDUP_REMOVED lines=9> */
.L_x_88:


//--------------------- .text._Z31compute_output_gradients_kernelPfS_Pii --------------------------
	.section	.text._Z31compute_output_gradients_kernelPfS_Pii,"ax",@progbits
	.align	128
        .global         _Z31compute_output_gradients_kernelPfS_Pii
        .type           _Z31compute_output_gradients_kernelPfS_Pii,@function
        .size           _Z31compute_output_gradients_kernelPfS_Pii,(.L_x_89 - _Z31compute_output_gradients_kernelPfS_Pii)
        .other          _Z31compute_output_gradients_kernelPfS_Pii,@"STO_CUDA_ENTRY STV_DEFAULT"
_Z31compute_output_gradients_kernelPfS_Pii:
.text._Z31compute_output_gradients_kernelPfS_Pii:
[----:B------:R-:W-:Y:S01]  /*0000*/  LDC R1, c[0x0][0x37c] ;  /* 0x0000df00ff017b82 */ /* 0x000fe20000000800 */
[----:B------:R-:W0:Y:S07]  /*0010*/  S2R R0, SR_TID.X ;  /* 0x0000000000007919 */ /* 0x000e2e0000002100 */
[----:B------:R-:W0:Y:S01]  /*0020*/  S2UR UR4, SR_CTAID.X ;  /* 0x00000000000479c3 */ /* 0x000e220000002500 */
[----:B------:R-:W1:Y:S07]  /*0030*/  LDCU UR5, c[0x0][0x398] ;  /* 0x00007300ff0577ac */ /* 0x000e6e0008000800 */
[----:B------:R-:W0:Y:S02]  /*0040*/  LDC R9, c[0x0][0x360] ;  /* 0x0000d800ff097b82 */ /* 0x000e240000000800 */
[----:B0-----:R-:W-:-:S05]  /*0050*/  IMAD R9, R9, UR4, R0 ;  /* 0x0000000409097c24 */ /* 0x001fca000f8e0200 */
[----:B-1----:R-:W-:-:S13]  /*0060*/  ISETP.GE.AND P0, PT, R9, UR5, PT ;  /* 0x0000000509007c0c */ /* 0x002fda000bf06270 */
[----:B------:R-:W-:Y:S05]  /*0070*/  @P0 EXIT ;  /* 0x000000000000094d */ /* 0x000fea0003800000 */
[----:B------:R-:W0:Y:S01]  /*0080*/  LDC.64 R4, c[0x0][0x388] ;  /* 0x0000e200ff047b82 */ /* 0x000e220000000a00 */
[----:B------:R-:W1:Y:S01]  /*0090*/  LDCU.64 UR4, c[0x0][0x358] ;  /* 0x00006b00ff0477ac */ /* 0x000e620008000a00 */
[----:B------:R-:W-:-:S06]  /*00a0*/  IMAD R7, R9, 0xa, RZ ;  /* 0x0000000a09077824 */ /* 0x000fcc00078e02ff */
[----:B------:R-:W2:Y:S01]  /*00b0*/  LDC.64 R2, c[0x0][0x380] ;  /* 0x0000e000ff027b82 */ /* 0x000ea20000000a00 */
[----:B0-----:R-:W-:-:S05]  /*00c0*/  IMAD.WIDE R4, R7, 0x4, R4 ;  /* 0x0000000407047825 */ /* 0x001fca00078e0204 */
[----:B-1----:R-:W3:Y:S01]  /*00d0*/  LDG.E R11, desc[UR4][R4.64] ;  /* 0x00000004040b7981 */ /* 0x002ee2000c1e1900 */
[----:B--2---:R-:W-:-:S05]  /*00e0*/  IMAD.WIDE R2, R7, 0x4, R2 ;  /* 0x0000000407027825 */ /* 0x004fca00078e0202 */
[----:B---3--:R-:W-:Y:S04]  /*00f0*/  STG.E desc[UR4][R2.64], R11 ;  /* 0x0000000b02007986 */ /* 0x008fe8000c101904 */
[----:B------:R-:W2:Y:S04]  /*0100*/  LDG.E R7, desc[UR4][R4.64+0x4] ;  /* 0x0000040404077981 */ /* 0x000ea8000c1e1900 */
[----:B--2---:R0:W-:Y:S04]  /*0110*/  STG.E desc[UR4][R2.64+0x4], R7 ;  /* 0x0000040702007986 */ /* 0x0041e8000c101904 */
[----:B------:R-:W2:Y:S01]  /*0120*/  LDG.E R13, desc[UR4][R4.64+0x8] ;  /* 0x00000804040d7981 */ /* 0x000ea2000c1e1900 */
[----:B0-----:R-:W0:Y:S03]  /*0130*/  LDC.64 R6, c[0x0][0x390] ;  /* 0x0000e400ff067b82 */ /* 0x001e260000000a00 */
[----:B--2---:R1:W-:Y:S04]  /*0140*/  STG.E desc[UR4][R2.64+0x8], R13 ;  /* 0x0000080d02007986 */ /* 0x0043e8000c101904 */
[----:B------:R-:W2:Y:S04]  /*0150*/  LDG.E R15, desc[UR4][R4.64+0xc] ;  /* 0x00000c04040f7981 */ /* 0x000ea8000c1e1900 */
[----:B--2---:R2:W-:Y:S04]  /*0160*/  STG.E desc[UR4][R2.64+0xc], R15 ;  /* 0x00000c0f02007986 */ /* 0x0045e8000c101904 */
[----:B------:R-:W3:Y:S04]  /*0170*/  LDG.E R17, desc[UR4][R4.64+0x10] ;  /* 0x0000100404117981 */ /* 0x000ee8000c1e1900 */
[----:B---3--:R-:W-:Y:S04]  /*0180*/  STG.E desc[UR4][R2.64+0x10], R17 ;  /* 0x0000101102007986 */ /* 0x008fe8000c101904 */
[----:B------:R-:W3:Y:S04]  /*0190*/  LDG.E R19, desc[UR4][R4.64+0x14] ;  /* 0x0000140404137981 */ /* 0x000ee8000c1e1900 */
[----:B---3--:R-:W-:Y:S04]  /*01a0*/  STG.E desc[UR4][R2.64+0x14], R19 ;  /* 0x0000141302007986 */ /* 0x008fe8000c101904 */
[----:B------:R-:W3:Y:S04]  /*01b0*/  LDG.E R11, desc[UR4][R4.64+0x18] ;  /* 0x00001804040b7981 */ /* 0x000ee8000c1e1900 */
[----:B---3--:R3:W-:Y:S04]  /*01c0*/  STG.E desc[UR4][R2.64+0x18], R11 ;  /* 0x0000180b02007986 */ /* 0x0087e8000c101904 */
[----:B------:R-:W4:Y:S04]  /*01d0*/  LDG.E R21, desc[UR4][R4.64+0x1c] ;  /* 0x00001c0404157981 */ /* 0x000f28000c1e1900 */
[----:B----4-:R-:W-:Y:S04]  /*01e0*/  STG.E desc[UR4][R2.64+0x1c], R21 ;  /* 0x00001c1502007986 */ /* 0x010fe8000c101904 */
[----:B-1----:R-:W4:Y:S01]  /*01f0*/  LDG.E R13, desc[UR4][R4.64+0x20] ;  /* 0x00002004040d7981 */ /* 0x002f22000c1e1900 */
[----:B0-----:R-:W-:-:S03]  /*0200*/  IMAD.WIDE R6, R9, 0x4, R6 ;  /* 0x0000000409067825 */ /* 0x001fc600078e0206 */
[----:B----4-:R-:W-:Y:S04]  /*0210*/  STG.E desc[UR4][R2.64+0x20], R13 ;  /* 0x0000200d02007986 */ /* 0x010fe8000c101904 */
[----:B--2---:R-:W2:Y:S04]  /*0220*/  LDG.E R15, desc[UR4][R4.64+0x24] ;  /* 0x00002404040f7981 */ /* 0x004ea8000c1e1900 */
[----:B--2---:R-:W-:Y:S04]  /*0230*/  STG.E desc[UR4][R2.64+0x24], R15 ;  /* 0x0000240f02007986 */ /* 0x004fe8000c101904 */
[----:B------:R-:W2:Y:S02]  /*0240*/  LDG.E R7, desc[UR4][R6.64] ;  /* 0x0000000406077981 */ /* 0x000ea4000c1e1900 */
[----:B--2---:R-:W-:-:S05]  /*0250*/  IMAD.WIDE R8, R7, 0x4, R2 ;  /* 0x0000000407087825 */ /* 0x004fca00078e0202 */
[----:B------:R-:W3:Y:S02]  /*0260*/  LDG.E R0, desc[UR4][R8.64] ;  /* 0x0000000408007981 */ /* 0x000ee4000c1e1900 */
[----:B---3--:R-:W-:-:S05]  /*0270*/  FADD R11, R0, -1 ;  /* 0xbf800000000b7421 */ /* 0x008fca0000000000 */
[----:B------:R-:W-:Y:S01]  /*0280*/  STG.E desc[UR4][R8.64], R11 ;  /* 0x0000000b08007986 */ /* 0x000fe2000c101904 */
[----:B------:R-:W-:Y:S05]  /*0290*/  EXIT ;  /* 0x000000000000794d */ /* 0x000fea0003800000 */
.L_x_11:
        /* <DEDUP_REMOVED lines=14> */
.L_x_89:


//--------------------- .text._Z16zero_grad_kernelPfi --------------------------
	.section	.text._Z16zero_grad_kernelPfi,"ax",@progbits
	.align	128
        .global         _Z16zero_grad_kernelPfi
        .type           _Z16zero_grad_kernelPfi,@function
        .size           _Z16zero_grad_kernelPfi,(.L_x_90 - _Z16zero_grad_kernelPfi)
        .other          _Z16zero_grad_kernelPfi,@"STO_CUDA_ENTRY STV_DEFAULT"
_Z16zero_grad_kernelPfi:
.text._Z16zero_grad_kernelPfi:
        /* <DEDUP_REMOVED lines=10> */
[----:B0-----:R-:W-:-:S05]  /*00a0*/  IMAD.WIDE R2, R5, 0x4, R2 ;  /* 0x0000000405027825 */ /* 0x001fca00078e0202 */
[----:B-1----:R-:W-:Y:S01]  /*00b0*/  STG.E desc[UR4][R2.64], RZ ;  /* 0x000000ff02007986 */ /* 0x002fe2000c101904 */
[----:B------:R-:W-:Y:S05]  /*00c0*/  EXIT ;  /* 0x000000000000794d */ /* 0x000fea0003800000 */
.L_x_12:
        /* <DEDUP_REMOVED lines=11> */
.L_x_90:


//--------------------- .text._Z21clip_gradients_kernelPfif --------------------------
	.section	.text._Z21clip_gradients_kernelPfif,"ax",@progbits
	.align	128
        .global         _Z21clip_gradients_kernelPfif
        .type           _Z21clip_gradients_kernelPfif,@function
        .size           _Z21clip_gradients_kernelPfif,(.L_x_91 - _Z21clip_gradients_kernelPfif)
        .other          _Z21clip_gradients_kernelPfif,@"STO_CUDA_ENTRY STV_DEFAULT"
_Z21clip_gradients_kernelPfif:
.text._Z21clip_gradients_kernelPfif:
        /* <DEDUP_REMOVED lines=10> */
[----:B0-----:R-:W-:-:S06]  /*00a0*/  IMAD.WIDE R2, R5, 0x4, R2 ;  /* 0x0000000405027825 */ /* 0x001fcc00078e0202 */
[----:B------:R-:W0:Y:S01]  /*00b0*/  LDC R5, c[0x0][0x38c] ;  /* 0x0000e300ff057b82 */ /* 0x000e220000000800 */
[----:B-1----:R-:W0:Y:S02]  /*00c0*/  LDG.E R0, desc[UR4][R2.64] ;  /* 0x0000000402007981 */ /* 0x002e24000c1e1900 */
[----:B0-----:R-:W-:-:S13]  /*00d0*/  FSETP.GT.AND P0, PT, R0, R5, PT ;  /* 0x000000050000720b */ /* 0x001fda0003f04000 */
[----:B------:R0:W-:Y:S01]  /*00e0*/  @P0 STG.E desc[UR4][R2.64], R5 ;  /* 0x0000000502000986 */ /* 0x0001e2000c101904 */
[----:B------:R-:W-:Y:S05]  /*00f0*/  @P0 EXIT ;  /* 0x000000000000094d */ /* 0x000fea0003800000 */
[----:B------:R-:W-:-:S13]  /*0100*/  FSETP.GEU.AND P0, PT, R0, -R5, PT ;  /* 0x800000050000720b */ /* 0x000fda0003f0e000 */
[----:B------:R-:W-:Y:S05]  /*0110*/  @P0 EXIT ;  /* 0x000000000000094d */ /* 0x000fea0003800000 */
[----:B0-----:R-:W-:-:S05]  /*0120*/  FADD R5, -R5, -RZ ;  /* 0x800000ff05057221 */ /* 0x001fca0000000100 */
[----:B------:R-:W-:Y:S01]  /*0130*/  STG.E desc[UR4][R2.64], R5 ;  /* 0x0000000502007986 */ /* 0x000fe2000c101904 */
[----:B------:R-:W-:Y:S05]  /*0140*/  EXIT ;  /* 0x000000000000794d */ /* 0x000fea0003800000 */
.L_x_13:
        /* <DEDUP_REMOVED lines=11> */
.L_x_91:


//--------------------- .text._Z14softmax_kernelPfii --------------------------
	.section	.text._Z14softmax_kernelPfii,"ax",@progbits
	.align	128
        .global         _Z14softmax_kernelPfii
        .type           _Z14softmax_kernelPfii,@function
        .size           _Z14softmax_kernelPfii,(.L_x_87 - _Z14softmax_kernelPfii)
        .other          _Z14softmax_kernelPfii,@"STO_CUDA_ENTRY STV_DEFAULT"
_Z14softmax_kernelPfii:
.text._Z14softmax_kernelPfii:
[----:B------:R-:W-:Y:S08]  /*0000*/  LDC R1, c[0x0][0x37c] ;  /* 0x0000df00ff017b82 */ /* 0x000ff00000000800 */
[----:B------:R-:W0:Y:S08]  /*0010*/  S2UR UR4, SR_CTAID.X ;  /* 0x00000000000479c3 */ /* 0x000e300000002500 */
[----:B------:R-:W0:Y:S02]  /*0020*/  LDC R0, c[0x0][0x388] ;  /* 0x0000e200ff007b82 */ /* 0x000e240000000800 */
[----:B0-----:R-:W-:-:S13]  /*0030*/  ISETP.LE.AND P0, PT, R0, UR4, PT ;  /* 0x0000000400007c0c */ /* 0x001fda000bf03270 */
[----:B------:R-:W-:Y:S05]  /*0040*/  @P0 EXIT ;  /* 0x000000000000094d */ /* 0x000fea0003800000 */
[----:B------:R-:W0:Y:S01]  /*0050*/  LDC R3, c[0x0][0x38c] ;  /* 0x0000e300ff037b82 */ /* 0x000e220000000800 */
[----:B------:R-:W1:Y:S07]  /*0060*/  LDCU.64 UR8, c[0x0][0x358] ;  /* 0x00006b00ff0877ac */ /* 0x000e6e0008000a00 */
[----:B------:R-:W2:Y:S01]  /*0070*/  LDC.64 R6, c[0x0][0x380] ;  /* 0x0000e000ff067b82 */ /* 0x000ea20000000a00 */
[----:B0-----:R-:W-:-:S04]  /*0080*/  IMAD R2, R3, UR4, RZ ;  /* 0x0000000403027c24 */ /* 0x001fc8000f8e02ff */
[----:B--2---:R-:W-:-:S05]  /*0090*/  IMAD.WIDE R4, R2, 0x4, R6 ;  /* 0x0000000402047825 */ /* 0x004fca00078e0206 */
[----:B-1----:R0:W5:Y:S01]  /*00a0*/  LDG.E R0, desc[UR8][R4.64] ;  /* 0x0000000804007981 */ /* 0x002162000c1e1900 */
[----:B------:R-:W-:-:S13]  /*00b0*/  ISETP.GE.AND P0, PT, R3, 0x2, PT ;  /* 0x000000020300780c */ /* 0x000fda0003f06270 */
[----:B0-----:R-:W-:Y:S05]  /*00c0*/  @!P0 BRA `(.L_x_14) ;  /* 0x0000000400a88947 */ /* 0x001fea0003800000 */
[C---:B------:R-:W-:Y:S01]  /*00d0*/  IADD3 R4, PT, PT, R3.reuse, -0x2, RZ ;  /* 0xfffffffe03047810 */ /* 0x040fe20007ffe0ff */
[----:B------:R-:W-:Y:S01]  /*00e0*/  UMOV UR4, 0x1 ;  /* 0x0000000100047882 */ /* 0x000fe20000000000 */
[----:B------:R-:W-:Y:S02]  /*00f0*/  IADD3 R3, PT, PT, R3, -0x1, RZ ;  /* 0xffffffff03037810 */ /* 0x000fe40007ffe0ff */
[----:B------:R-:W-:Y:S02]  /*0100*/  ISETP.GE.U32.AND P0, PT, R4, 0xf, PT ;  /* 0x0000000f0400780c */ /* 0x000fe40003f06070 */
[----:B------:R-:W-:-:S11]  /*0110*/  LOP3.LUT R19, R3, 0xf, RZ, 0xc0, !PT ;  /* 0x0000000f03137812 */ /* 0x000fd600078ec0ff */
[----:B------:R-:W-:Y:S05]  /*0120*/  @!P0 BRA `(.L_x_15) ;  /* 0x00000000009c8947 */ /* 0x000fea0003800000 */
[----:B------:R-:W-:Y:S01]  /*0130*/  IADD3 R5, PT, PT, R2, 0x1, RZ ;  /* 0x0000000102057810 */ /* 0x000fe20007ffe0ff */
[----:B------:R-:W-:-:S04]  /*0140*/  UMOV UR4, URZ ;  /* 0x000000ff00047c82 */ /* 0x000fc80008000000 */
[----:B------:R-:W-:Y:S01]  /*0150*/  IMAD.WIDE.U32 R4, R5, 0x4, R6 ;  /* 0x0000000405047825 */ /* 0x000fe200078e0006 */
[----:B------:R-:W-:Y:S02]  /*0160*/  LOP3.LUT R6, R3, 0xfffffff0, RZ, 0xc0, !PT ;  /* 0xfffffff003067812 */ /* 0x000fe400078ec0ff */
[----:B------:R-:W-:Y:S02]  /*0170*/  IADD3 R12, P0, PT, R4, 0x20, RZ ;  /* 0x00000020040c7810 */ /* 0x000fe40007f1e0ff */
[----:B------:R-:W-:Y:S02]  /*0180*/  IADD3 R6, PT, PT, -R6, RZ, RZ ;  /* 0x000000ff06067210 */ /* 0x000fe40007ffe1ff */
[----:B------:R-:W-:-:S09]  /*0190*/  IADD3.X R5, PT, PT, RZ, R5, RZ, P0, !PT ;  /* 0x00000005ff057210 */ /* 0x000fd200007fe4ff */
.L_x_16:
[----:B------:R-:W-:-:S05]  /*01a0*/  MOV R4, R12 ;  /* 0x0000000c00047202 */ /* 0x000fca0000000f00 */
[----:B------:R-:W2:Y:S04]  /*01b0*/  LDG.E R11, desc[UR8][R4.64+-0x20] ;  /* 0xffffe008040b7981 */ /* 0x000ea8000c1e1900 */
[----:B------:R-:W2:Y:S04]  /*01c0*/  LDG.E R12, desc[UR8][R4.64+-0x1c] ;  /* 0xffffe408040c7981 */ /* 0x000ea8000c1e1900 */
[----:B------:R-:W3:Y:S04]  /*01d0*/  LDG.E R14, desc[UR8][R4.64+-0x18] ;  /* 0xffffe808040e7981 */ /* 0x000ee8000c1e1900 */
[----:B------:R-:W3:Y:S04]  /*01e0*/  LDG.E R13, desc[UR8][R4.64+-0x14] ;  /* 0xffffec08040d7981 */ /* 0x000ee8000c1e1900 */
[----:B------:R-:W4:Y:S04]  /*01f0*/  LDG.E R16, desc[UR8][R4.64+-0x10] ;  /* 0xfffff00804107981 */ /* 0x000f28000c1e1900 */
        /* <DEDUP_REMOVED lines=10> */
[----:B------:R0:W4:Y:S01]  /*02a0*/  LDG.E R7, desc[UR8][R4.64+0x1c] ;  /* 0x00001c0804077981 */ /* 0x000122000c1e1900 */
[----:B------:R-:W-:Y:S01]  /*02b0*/  IADD3 R6, PT, PT, R6, 0x10, RZ ;  /* 0x0000001006067810 */ /* 0x000fe20007ffe0ff */
[----:B------:R-:W-:-:S03]  /*02c0*/  UIADD3 UR4, UPT, UPT, UR4, 0x10, URZ ;  /* 0x0000001004047890 */ /* 0x000fc6000fffe0ff */
[----:B------:R-:W-:Y:S02]  /*02d0*/  ISETP.NE.AND P0, PT, R6, RZ, PT ;  /* 0x000000ff0600720c */ /* 0x000fe40003f05270 */
[----:B--2--5:R-:W-:Y:S02]  /*02e0*/  FMNMX3 R11, R0, R11, R12, !PT ;  /* 0x0000000b000b7276 */ /* 0x024fe4000780000c */
[----:B------:R-:W-:-:S04]  /*02f0*/  IADD3 R12, P1, PT, R4, 0x40, RZ ;  /* 0x00000040040c7810 */ /* 0x000fc80007f3e0ff */
[----:B0-----:R-:W-:Y:S02]  /*0300*/  IADD3.X R5, PT, PT, RZ, R5, RZ, P1, !PT ;  /* 0x00000005ff057210 */ /* 0x001fe40000ffe4ff */
[----:B---3--:R-:W-:-:S04]  /*0310*/  FMNMX3 R11, R11, R14, R13, !PT ;  /* 0x0000000e0b0b7276 */ /* 0x008fc8000780000d */
[----:B----4-:R-:W-:-:S04]  /*0320*/  FMNMX3 R11, R11, R16, R15, !PT ;  /* 0x000000100b0b7276 */ /* 0x010fc8000780000f */
[----:B------:R-:W-:-:S04]  /*0330*/  FMNMX3 R11, R11, R18, R17, !PT ;  /* 0x000000120b0b7276 */ /* 0x000fc80007800011 */
[----:B------:R-:W-:-:S04]  /*0340*/  FMNMX3 R11, R11, R20, R21, !PT ;  /* 0x000000140b0b7276 */ /* 0x000fc80007800015 */
[----:B------:R-:W-:-:S04]  /*0350*/  FMNMX3 R11, R11, R22, R23, !PT ;  /* 0x000000160b0b7276 */ /* 0x000fc80007800017 */
[----:B------:R-:W-:-:S04]  /*0360*/  FMNMX3 R9, R11, R9, R10, !PT ;  /* 0x000000090b097276 */ /* 0x000fc8000780000a */
[----:B------:R-:W-:Y:S01]  /*0370*/  FMNMX3 R0, R9, R8, R7, !PT ;  /* 0x0000000809007276 */ /* 0x000fe20007800007 */
[----:B------:R-:W-:Y:S06]  /*0380*/  @P0 BRA `(.L_x_16) ;  /* 0xfffffffc00840947 */ /* 0x000fec000383ffff */
[----:B------:R-:W-:-:S12]  /*0390*/  UIADD3 UR4, UPT, UPT, UR4, 0x1, URZ ;  /* 0x0000000104047890 */ /* 0x000fd8000fffe0ff */
.L_x_15:
[----:B------:R-:W-:-:S13]  /*03a0*/  ISETP.NE.AND P0, PT, R19, RZ, PT ;  /* 0x000000ff1300720c */ /* 0x000fda0003f05270 */
[----:B------:R-:W-:Y:S05]  /*03b0*/  @!P0 BRA `(.L_x_14) ;  /* 0x0000000000ec8947 */ /* 0x000fea0003800000 */
[----:B------:R-:W-:Y:S02]  /*03c0*/  ISETP.GE.U32.AND P0, PT, R19, 0x8, PT ;  /* 0x000000081300780c */ /* 0x000fe40003f06070 */
[----:B------:R-:W-:-:S04]  /*03d0*/  LOP3.LUT R15, R3, 0x7, RZ, 0xc0, !PT ;  /* 0x00000007030f7812 */ /* 0x000fc800078ec0ff */
[----:B------:R-:W-:-:S07]  /*03e0*/  ISETP.NE.AND P1, PT, R15, RZ, PT ;  /* 0x000000ff0f00720c */ /* 0x000fce0003f25270 */
[----:B------:R-:W-:Y:S06]  /*03f0*/  @!P0 BRA `(.L_x_17) ;  /* 0x0000000000548947 */ /* 0x000fec0003800000 */
[----:B------:R-:W0:Y:S01]  /*0400*/  LDC.64 R10, c[0x0][0x380] ;  /* 0x0000e000ff0a7b82 */ /* 0x000e220000000a00 */
[C---:B------:R-:W-:Y:S02]  /*0410*/  IADD3 R8, P0, PT, R2.reuse, UR4, RZ ;  /* 0x0000000402087c10 */ /* 0x040fe4000ff1e0ff */
[----:B------:R-:W-:Y:S02]  /*0420*/  IADD3 R5, PT, PT, R2, UR4, RZ ;  /* 0x0000000402057c10 */ /* 0x000fe4000fffe0ff */
[----:B------:R-:W-:-:S03]  /*0430*/  IADD3.X R9, PT, PT, RZ, RZ, RZ, P0, !PT ;  /* 0x000000ffff097210 */ /* 0x000fc600007fe4ff */
[----:B------:R-:W1:Y:S01]  /*0440*/  LDC.64 R6, c[0x0][0x380] ;  /* 0x0000e000ff067b82 */ /* 0x000e620000000a00 */
[----:B0-----:R-:W-:Y:S01]  /*0450*/  LEA R4, P0, R8, R10, 0x2 ;  /* 0x0000000a08047211 */ /* 0x001fe200078010ff */
[----:B-1----:R-:W-:-:S03]  /*0460*/  IMAD.WIDE.U32 R6, R5, 0x4, R6 ;  /* 0x0000000405067825 */ /* 0x002fc600078e0006 */
[----:B------:R-:W-:-:S03]  /*0470*/  LEA.HI.X R5, R8, R11, R9, 0x2, P0 ;  /* 0x0000000b08057211 */ /* 0x000fc600000f1409 */
[----:B------:R-:W2:Y:S04]  /*0480*/  LDG.E R7, desc[UR8][R6.64] ;  /* 0x0000000806077981 */ /* 0x000ea8000c1e1900 */
[----:B------:R-:W2:Y:S04]  /*0490*/  LDG.E R8, desc[UR8][R4.64+0x4] ;  /* 0x0000040804087981 */ /* 0x000ea8000c1e1900 */
[----:B------:R-:W3:Y:S04]  /*04a0*/  LDG.E R9, desc[UR8][R4.64+0x8] ;  /* 0x0000080804097981 */ /* 0x000ee8000c1e1900 */
[----:B------:R-:W3:Y:S04]  /*04b0*/  LDG.E R10, desc[UR8][R4.64+0xc] ;  /* 0x00000c08040a7981 */ /* 0x000ee8000c1e1900 */
[----:B------:R-:W4:Y:S04]  /*04c0*/  LDG.E R11, desc[UR8][R4.64+0x10] ;  /* 0x00001008040b7981 */ /* 0x000f28000c1e1900 */
[----:B------:R-:W4:Y:S04]  /*04d0*/  LDG.E R12, desc[UR8][R4.64+0x14] ;  /* 0x00001408040c7981 */ /* 0x000f28000c1e1900 */
[----:B------:R-:W4:Y:S04]  /*04e0*/  LDG.E R13, desc[UR8][R4.64+0x18] ;  /* 0x00001808040d7981 */ /* 0x000f28000c1e1900 */
[----:B------:R-:W4:Y:S01]  /*04f0*/  LDG.E R14, desc[UR8][R4.64+0x1c] ;  /* 0x00001c08040e7981 */ /* 0x000f22000c1e1900 */
[----:B------:R-:W-:Y:S01]  /*0500*/  UIADD3 UR4, UPT, UPT, UR4, 0x8, URZ ;  /* 0x0000000804047890 */ /* 0x000fe2000fffe0ff */
[----:B--2--5:R-:W-:-:S04]  /*0510*/  FMNMX3 R8, R0, R7, R8, !PT ;  /* 0x0000000700087276 */ /* 0x024fc80007800008 */
[----:B---3--:R-:W-:-:S04]  /*0520*/  FMNMX3 R8, R8, R9, R10, !PT ;  /* 0x0000000908087276 */ /* 0x008fc8000780000a */
[----:B----4-:R-:W-:-:S04]  /*0530*/  FMNMX3 R8, R8, R11, R12, !PT ;  /* 0x0000000b08087276 */ /* 0x010fc8000780000c */
[----:B------:R-:W-:-:S07]  /*0540*/  FMNMX3 R0, R8, R13, R14, !PT ;  /* 0x0000000d08007276 */ /* 0x000fce000780000e */
.L_x_17:
        /* <DEDUP_REMOVED lines=16> */
[----:B------:R-:W3:Y:S01]  /*0650*/  LDG.E R10, desc[UR8][R6.64+0xc] ;  /* 0x00000c08060a7981 */ /* 0x000ee2000c1e1900 */
[----:B------:R-:W-:Y:S01]  /*0660*/  UIADD3 UR4, UPT, UPT, UR4, 0x4, URZ ;  /* 0x0000000404047890 */ /* 0x000fe2000fffe0ff */
[----:B--2--5:R-:W-:-:S04]  /*0670*/  FMNMX3 R0, R0, R5, R8, !PT ;  /* 0x0000000500007276 */ /* 0x024fc80007800008 */
[----:B---3--:R-:W-:-:S07]  /*0680*/  FMNMX3 R0, R0, R9, R10, !PT ;  /* 0x0000000900007276 */ /* 0x008fce000780000a */
.L_x_18:
[----:B------:R-:W-:Y:S05]  /*0690*/  @!P1 BRA `(.L_x_14) ;  /* 0x0000000000349947 */ /* 0x000fea0003800000 */
[----:B------:R-:W0:Y:S01]  /*06a0*/  LDC.64 R4, c[0x0][0x380] ;  /* 0x0000e000ff047b82 */ /* 0x000e220000000a00 */
[----:B------:R-:W-:Y:S02]  /*06b0*/  IADD3 R7, PT, PT, R2, UR4, RZ ;  /* 0x0000000402077c10 */ /* 0x000fe4000fffe0ff */
[----:B------:R-:W-:-:S03]  /*06c0*/  IADD3 R3, PT, PT, -R3, RZ, RZ ;  /* 0x000000ff03037210 */ /* 0x000fc60007ffe1ff */
[----:B0-----:R-:W-:-:S05]  /*06d0*/  IMAD.WIDE.U32 R4, R7, 0x4, R4 ;  /* 0x0000000407047825 */ /* 0x001fca00078e0004 */
[----:B------:R-:W-:-:S07]  /*06e0*/  MOV R7, R5 ;  /* 0x0000000500077202 */ /* 0x000fce0000000f00 */
.L_x_19:
[----:B------:R-:W-:-:S06]  /*06f0*/  MOV R5, R7 ;  /* 0x0000000700057202 */ /* 0x000fcc0000000f00 */
[----:B------:R0:W2:Y:S01]  /*0700*/  LDG.E R5, desc[UR8][R4.64] ;  /* 0x0000000804057981 */ /* 0x0000a2000c1e1900 */
[----:B------:R-:W-:-:S04]  /*0710*/  IADD3 R3, PT, PT, R3, 0x1, RZ ;  /* 0x0000000103037810 */ /* 0x000fc80007ffe0ff */
[----:B------:R-:W-:Y:S02]  /*0720*/  ISETP.NE.AND P0, PT, R3, RZ, PT ;  /* 0x000000ff0300720c */ /* 0x000fe40003f05270 */
[----:B0-----:R-:W-:-:S04]  /*0730*/  IADD3 R4, P1, PT, R4, 0x4, RZ ;  /* 0x0000000404047810 */ /* 0x001fc80007f3e0ff */
[----:B------:R-:W-:Y:S02]  /*0740*/  IADD3.X R7, PT, PT, RZ, R7, RZ, P1, !PT ;  /* 0x00000007ff077210 */ /* 0x000fe40000ffe4ff */
[----:B--2--5:R-:W-:-:S05]  /*0750*/  FMNMX R0, R5, R0, !PT ;  /* 0x0000000005007209 */ /* 0x024fca0007800000 */
[----:B------:R-:W-:Y:S05]  /*0760*/  @P0 BRA `(.L_x_19) ;  /* 0xfffffffc00e00947 */ /* 0x000fea000383ffff */
.L_x_14:
[----:B------:R-:W0:Y:S01]  /*0770*/  LDCU UR5, c[0x0][0x38c] ;  /* 0x00007180ff0577ac */ /* 0x000e220008000800 */
[----:B------:R-:W-:Y:S01]  /*0780*/  HFMA2 R3, -RZ, RZ, 0, 0 ;  /* 0x00000000ff037431 */ /* 0x000fe200000001ff */
[----:B0-----:R-:W-:-:S09]  /*0790*/  UISETP.GE.AND UP0, UPT, UR5, 0x1, UPT ;  /* 0x000000010500788c */ /* 0x001fd2000bf06270 */
[----:B------:R-:W-:Y:S05]  /*07a0*/  BRA.U !UP0, `(.L_x_20) ;  /* 0x0000000d08c47547 */ /* 0x000fea000b800000 */
[----:B------:R-:W-:Y:S01]  /*07b0*/  UISETP.GE.U32.AND UP1, UPT, UR5, 0x8, UPT ;  /* 0x000000080500788c */ /* 0x000fe2000bf26070 */
[----:B------:R-:W-:Y:S01]  /*07c0*/  MOV R3, RZ ;  /* 0x000000ff00037202 */ /* 0x000fe20000000f00 */
[----:B------:R-:W-:Y:S01]  /*07d0*/  ULOP3.LUT UR6, UR5, 0x7, URZ, 0xc0, !UPT ;  /* 0x0000000705067892 */ /* 0x000fe2000f8ec0ff */
[----:B------:R-:W-:-:S03]  /*07e0*/  UMOV UR4, URZ ;  /* 0x000000ff00047c82 */ /* 0x000fc60008000000 */
[----:B------:R-:W-:-:S03]  /*07f0*/  UISETP.NE.AND UP0, UPT, UR6, URZ, UPT ;  /* 0x000000ff0600728c */ /* 0x000fc6000bf05270 */
[----:B------:R-:W-:Y:S08]  /*0800*/  BRA.U !UP1, `(.L_x_21) ;  /* 0x0000000509c07547 */ /* 0x000ff0000b800000 */
[----:B------:R-:W0:Y:S01]  /*0810*/  LDC.64 R4, c[0x0][0x380] ;  /* 0x0000e000ff047b82 */ /* 0x000e220000000a00 */
[----:B------:R-:W-:Y:S01]  /*0820*/  ULOP3.LUT UR4, UR5, 0x7ffffff8, URZ, 0xc0, !UPT ;  /* 0x7ffffff805047892 */ /* 0x000fe2000f8ec0ff */
[----:B------:R-:W-:-:S03]  /*0830*/  MOV R3, RZ ;  /* 0x000000ff00037202 */ /* 0x000fc60000000f00 */
[----:B------:R-:W-:Y:S01]  /*0840*/  UIADD3 UR5, UPT, UPT, -UR4, URZ, URZ ;  /* 0x000000ff04057290 */ /* 0x000fe2000fffe1ff */
[----:B0-----:R-:W-:-:S03]  /*0850*/  IMAD.WIDE.U32 R4, R2, 0x4, R4 ;  /* 0x0000000402047825 */ /* 0x001fc600078e0004 */
[----:B------:R-:W-:-:S04]  /*0860*/  IADD3 R8, P0, PT, R4, 0x10, RZ ;  /* 0x0000001004087810 */ /* 0x000fc80007f1e0ff */
[----:B------:R-:W-:-:S09]  /*0870*/  IADD3.X R7, PT, PT, RZ, R5, RZ, P0, !PT ;  /* 0x00000005ff077210 */ /* 0x000fd200007fe4ff */
.L_x_22:
[----:B--2---:R-:W-:Y:S02]  /*0880*/  MOV R4, R8 ;  /* 0x0000000800047202 */ /* 0x004fe40000000f00 */
[----:B------:R-:W-:-:S05]  /*0890*/  MOV R5, R7 ;  /* 0x0000000700057202 */ /* 0x000fca0000000f00 */
[----:B------:R-:W2:Y:S04]  /*08a0*/  LDG.E R7, desc[UR8][R4.64+-0x10] ;  /* 0xfffff00804077981 */ /* 0x000ea8000c1e1900 */
[----:B------:R-:W3:Y:S04]  /*08b0*/  LDG.E R25, desc[UR8][R4.64+-0xc] ;  /* 0xfffff40804197981 */ /* 0x000ee8000c1e1900 */
[----:B------:R-:W4:Y:S04]  /*08c0*/  LDG.E R21, desc[UR8][R4.64+-0x8] ;  /* 0xfffff80804157981 */ /* 0x000f28000c1e1900 */
[----:B------:R-:W4:Y:S04]  /*08d0*/  LDG.E R23, desc[UR8][R4.64+-0x4] ;  /* 0xfffffc0804177981 */ /* 0x000f28000c1e1900 */
[----:B------:R-:W4:Y:S04]  /*08e0*/  LDG.E R11, desc[UR8][R4.64] ;  /* 0x00000008040b7981 */ /* 0x000f28000c1e1900 */
[----:B------:R-:W4:Y:S04]  /*08f0*/  LDG.E R15, desc[UR8][R4.64+0x4] ;  /* 0x00000408040f7981 */ /* 0x000f28000c1e1900 */
[----:B------:R-:W4:Y:S04]  /*0900*/  LDG.E R19, desc[UR8][R4.64+0x8] ;  /* 0x0000080804137981 */ /* 0x000f28000c1e1900 */
[----:B------:R-:W4:Y:S01]  /*0910*/  LDG.E R17, desc[UR8][R4.64+0xc] ;  /* 0x00000c0804117981 */ /* 0x000f22000c1e1900 */
[----:B------:R-:W-:Y:S01]  /*0920*/  HFMA2 R12, -RZ, RZ, 0.96630859375, -0.0022525787353515625 ;  /* 0x3bbb989dff0c7431 */ /* 0x000fe200000001ff */
[----:B------:R-:W-:Y:S01]  /*0930*/  MOV R13, 0x437c0000 ;  /* 0x437c0000000d7802 */ /* 0x000fe20000000f00 */
[----:B------:R-:W-:-:S04]  /*0940*/  UIADD3 UR5, UPT, UPT, UR5, 0x8, URZ ;  /* 0x0000000805057890 */ /* 0x000fc8000fffe0ff */
[----:B------:R-:W-:Y:S01]  /*0950*/  UISETP.NE.AND UP1, UPT, UR5, URZ, UPT ;  /* 0x000000ff0500728c */ /* 0x000fe2000bf25270 */
[----:B--2--5:R-:W-:-:S04]  /*0960*/  FADD R7, R7, -R0 ;  /* 0x8000000007077221 */ /* 0x024fc80000000000 */
[----:B------:R-:W-:Y:S01]  /*0970*/  FFMA.SAT R6, R7, R12, 0.5 ;  /* 0x3f00000007067423 */ /* 0x000fe2000000200c */
[----:B---3--:R-:W-:-:S03]  /*0980*/  FADD R25, R25, -R0 ;  /* 0x8000000019197221 */ /* 0x008fc60000000000 */
[-C--:B------:R-:W-:Y:S01]  /*0990*/  FFMA.RM R9, R6, R13.reuse, 12582913 ;  /* 0x4b40000106097423 */ /* 0x080fe2000000400d */
[-C--:B------:R-:W-:Y:S01]  /*09a0*/  FFMA.SAT R6, R25, R12.reuse, 0.5 ;  /* 0x3f00000019067423 */ /* 0x080fe2000000200c */
[--C-:B----4-:R-:W-:Y:S02]  /*09b0*/  FADD R21, R21, -R0.reuse ;  /* 0x8000000015157221 */ /* 0x110fe40000000000 */
[----:B------:R-:W-:Y:S01]  /*09c0*/  FADD R8, R9, -12583039 ;  /* 0xcb40007f09087421 */ /* 0x000fe20000000000 */
[-C--:B------:R-:W-:Y:S01]  /*09d0*/  FFMA.RM R6, R6, R13.reuse, 12582913 ;  /* 0x4b40000106067423 */ /* 0x080fe2000000400d */
[-C--:B------:R-:W-:Y:S01]  /*09e0*/  FFMA.SAT R14, R21, R12.reuse, 0.5 ;  /* 0x3f000000150e7423 */ /* 0x080fe2000000200c */
[----:B------:R-:W-:Y:S01]  /*09f0*/  FADD R23, R23, -R0 ;  /* 0x8000000017177221 */ /* 0x000fe20000000000 */
[----:B------:R-:W-:Y:S01]  /*0a00*/  FFMA R8, R7, 1.4426950216293334961, -R8 ;  /* 0x3fb8aa3b07087823 */ /* 0x000fe20000000808 */
[C---:B------:R-:W-:Y:S01]  /*0a10*/  FADD R10, R6.reuse, -12583039 ;  /* 0xcb40007f060a7421 */ /* 0x040fe20000000000 */
[----:B------:R-:W-:Y:S01]  /*0a20*/  SHF.L.U32 R6, R6, 0x17, RZ ;  /* 0x0000001706067819 */ /* 0x000fe200000006ff */
[----:B------:R-:W-:Y:S01]  /*0a30*/  FFMA.SAT R18, R23, R12, 0.5 ;  /* 0x3f00000017127423 */ /* 0x000fe2000000200c */
[----:B------:R-:W-:Y:S01]  /*0a40*/  FFMA R8, R7, 1.925963033500011079e-08, R8 ;  /* 0x32a5706007087823 */ /* 0x000fe20000000008 */
[----:B------:R-:W-:Y:S01]  /*0a50*/  FFMA.RM R7, R14, R13, 12582913 ;  /* 0x4b4000010e077423 */ /* 0x000fe2000000400d */
[----:B------:R-:W-:-:S03]  /*0a60*/  FFMA R10, R25, 1.4426950216293334961, -R10 ;  /* 0x3fb8aa3b190a7823 */ /* 0x000fc6000000080a */
[----:B------:R-:W-:Y:S01]  /*0a70*/  FADD R14, R7, -12583039 ;  /* 0xcb40007f070e7421 */ /* 0x000fe20000000000 */
[----:B------:R-:W-:Y:S01]  /*0a80*/  FFMA R16, R25, 1.925963033500011079e-08, R10 ;  /* 0x32a5706019107823 */ /* 0x000fe2000000000a */
[----:B------:R-:W-:Y:S01]  /*0a90*/  FADD R25, R11, -R0 ;  /* 0x800000000b197221 */ /* 0x000fe20000000000 */
[-C--:B------:R-:W-:Y:S01]  /*0aa0*/  FFMA.RM R10, R18, R13.reuse, 12582913 ;  /* 0x4b400001120a7423 */ /* 0x080fe2000000400d */
[----:B------:R-:W-:Y:S01]  /*0ab0*/  FFMA R14, R21, 1.4426950216293334961, -R14 ;  /* 0x3fb8aa3b150e7823 */ /* 0x000fe2000000080e */
[----:B------:R-:W0:Y:S01]  /*0ac0*/  MUFU.EX2 R8, R8 ;  /* 0x0000000800087308 */ /* 0x000e220000000800 */
[----:B------:R-:W-:Y:S01]  /*0ad0*/  FFMA.SAT R22, R25, R12, 0.5 ;  /* 0x3f00000019167423 */ /* 0x000fe2000000200c */
[----:B------:R-:W-:Y:S01]  /*0ae0*/  FADD R18, R10, -12583039 ;  /* 0xcb40007f0a127421 */ /* 0x000fe20000000000 */
[----:B------:R-:W-:Y:S01]  /*0af0*/  FFMA R20, R21, 1.925963033500011079e-08, R14 ;  /* 0x32a5706015147823 */ /* 0x000fe2000000000e */
[----:B------:R-:W-:Y:S01]  /*0b00*/  FADD R21, R15, -R0 ;  /* 0x800000000f157221 */ /* 0x000fe20000000000 */
[----:B------:R-:W-:Y:S01]  /*0b10*/  FFMA.RM R14, R22, R13, 12582913 ;  /* 0x4b400001160e7423 */ /* 0x000fe2000000400d */
[----:B------:R-:W-:-:S02]  /*0b20*/  FFMA R18, R23, 1.4426950216293334961, -R18 ;  /* 0x3fb8aa3b17127823 */ /* 0x000fc40000000812 */
[-C--:B------:R-:W-:Y:S01]  /*0b30*/  FFMA.SAT R26, R21, R12.reuse, 0.5 ;  /* 0x3f000000151a7423 */ /* 0x080fe2000000200c */
[----:B------:R-:W-:Y:S01]  /*0b40*/  FADD R24, R14, -12583039 ;  /* 0xcb40007f0e187421 */ /* 0x000fe20000000000 */
[----:B------:R-:W-:Y:S01]  /*0b50*/  FFMA R22, R23, 1.925963033500011079e-08, R18 ;  /* 0x32a5706017167823 */ /* 0x000fe20000000012 */
[----:B------:R-:W-:Y:S01]  /*0b60*/  FADD R23, R19, -R0 ;  /* 0x8000000013177221 */ /* 0x000fe20000000000 */
[-C--:B------:R-:W-:Y:S01]  /*0b70*/  FFMA.RM R18, R26, R13.reuse, 12582913 ;  /* 0x4b4000011a127423 */ /* 0x080fe2000000400d */
[----:B------:R-:W-:Y:S01]  /*0b80*/  FFMA R24, R25, 1.4426950216293334961, -R24 ;  /* 0x3fb8aa3b19187823 */ /* 0x000fe20000000818 */
[----:B------:R-:W1:Y:S01]  /*0b90*/  MUFU.EX2 R11, R16 ;  /* 0x00000010000b7308 */ /* 0x000e620000000800 */
[-C--:B------:R-:W-:Y:S01]  /*0ba0*/  FFMA.SAT R28, R23, R12.reuse, 0.5 ;  /* 0x3f000000171c7423 */ /* 0x080fe2000000200c */
[----:B------:R-:W-:Y:S01]  /*0bb0*/  FADD R26, R18, -12583039 ;  /* 0xcb40007f121a7421 */ /* 0x000fe20000000000 */
[----:B------:R-:W-:Y:S01]  /*0bc0*/  FFMA R24, R25, 1.925963033500011079e-08, R24 ;  /* 0x32a5706019187823 */ /* 0x000fe20000000018 */
[----:B------:R-:W-:Y:S01]  /*0bd0*/  FADD R25, R17, -R0 ;  /* 0x8000000011197221 */ /* 0x000fe20000000000 */
[-C--:B------:R-:W-:Y:S01]  /*0be0*/  FFMA.RM R19, R28, R13.reuse, 12582913 ;  /* 0x4b4000011c137423 */ /* 0x080fe2000000400d */
[----:B------:R-:W-:Y:S01]  /*0bf0*/  FFMA R26, R21, 1.4426950216293334961, -R26 ;  /* 0x3fb8aa3b151a7823 */ /* 0x000fe2000000081a */
[----:B------:R-:W-:Y:S01]  /*0c00*/  SHF.L.U32 R14, R14, 0x17, RZ ;  /* 0x000000170e0e7819 */ /* 0x000fe200000006ff */
[----:B------:R-:W-:Y:S01]  /*0c10*/  FFMA.SAT R28, R25, R12, 0.5 ;  /* 0x3f000000191c7423 */ /* 0x000fe2000000200c */
[----:B------:R2:W3:Y:S01]  /*0c20*/  MUFU.EX2 R15, R20 ;  /* 0x00000014000f7308 */ /* 0x0004e20000000800 */
[----:B------:R-:W-:Y:S01]  /*0c30*/  FFMA R12, R21, 1.925963033500011079e-08, R26 ;  /* 0x32a57060150c7823 */ /* 0x000fe2000000001a */
[----:B------:R-:W-:Y:S01]  /*0c40*/  SHF.L.U32 R21, R9, 0x17, RZ ;  /* 0x0000001709157819 */ /* 0x000fe200000006ff */
[----:B------:R-:W-:-:S04]  /*0c50*/  FFMA.RM R13, R28, R13, 12582913 ;  /* 0x4b4000011c0d7423 */ /* 0x000fc8000000400d */
[----:B0-----:R-:W-:Y:S01]  /*0c60*/  FMUL R8, R21, R8 ;  /* 0x0000000815087220 */ /* 0x001fe20000400000 */
[----:B------:R0:W4:Y:S01]  /*0c70*/  MUFU.EX2 R16, R22 ;  /* 0x0000001600107308 */ /* 0x0001220000000800 */
[----:B--2---:R-:W-:Y:S01]  /*0c80*/  FADD R20, R19, -12583039 ;  /* 0xcb40007f13147421 */ /* 0x004fe20000000000 */
[----:B-1----:R-:W-:Y:S01]  /*0c90*/  FMUL R11, R6, R11 ;  /* 0x0000000b060b7220 */ /* 0x002fe20000400000 */
[----:B------:R-:W-:Y:S01]  /*0ca0*/  FADD R6, R8, R3 ;  /* 0x0000000308067221 */ /* 0x000fe20000000000 */
[----:B------:R-:W-:Y:S01]  /*0cb0*/  SHF.L.U32 R21, R18, 0x17, RZ ;  /* 0x0000001712157819 */ /* 0x000fe200000006ff */
[----:B------:R-:W-:Y:S01]  /*0cc0*/  FFMA R20, R23, 1.4426950216293334961, -R20 ;  /* 0x3fb8aa3b17147823 */ /* 0x000fe20000000814 */
[C---:B------:R-:W-:Y:S01]  /*0cd0*/  SHF.L.U32 R18, R13.reuse, 0x17, RZ ;  /* 0x000000170d127819 */ /* 0x040fe200000006ff */
[----:B------:R-:W-:Y:S01]  /*0ce0*/  FADD R6, R6, R11 ;  /* 0x0000000b06067221 */ /* 0x000fe20000000000 */
[----:B------:R-:W1:Y:S01]  /*0cf0*/  MUFU.EX2 R17, R24 ;  /* 0x0000001800117308 */ /* 0x000e620000000800 */
[----:B0-----:R-:W-:Y:S01]  /*0d00*/  FADD R22, R13, -12583039 ;  /* 0xcb40007f0d167421 */ /* 0x001fe20000000000 */
[----:B------:R-:W-:Y:S01]  /*0d10*/  FFMA R23, R23, 1.925963033500011079e-08, R20 ;  /* 0x32a5706017177823 */ /* 0x000fe20000000014 */
[----:B------:R-:W-:Y:S01]  /*0d20*/  SHF.L.U32 R20, R7, 0x17, RZ ;  /* 0x0000001707147819 */ /* 0x000fe200000006ff */
[----:B------:R-:W-:Y:S01]  /*0d30*/  STG.E desc[UR8][R4.64+-0xc], R11 ;  /* 0xfffff40b04007986 */ /* 0x000fe2000c101908 */
[----:B------:R-:W-:Y:S01]  /*0d40*/  FFMA R22, R25, 1.4426950216293334961, -R22 ;  /* 0x3fb8aa3b19167823 */ /* 0x000fe20000000816 */
[----:B------:R-:W-:-:S02]  /*0d50*/  SHF.L.U32 R7, R10, 0x17, RZ ;  /* 0x000000170a077819 */ /* 0x000fc400000006ff */
[----:B------:R-:W0:Y:S01]  /*0d60*/  MUFU.EX2 R12, R12 ;  /* 0x0000000c000c7308 */ /* 0x000e220000000800 */
[----:B------:R-:W-:Y:S01]  /*0d70*/  FFMA R22, R25, 1.925963033500011079e-08, R22 ;  /* 0x32a5706019167823 */ /* 0x000fe20000000016 */
[----:B------:R-:W-:Y:S01]  /*0d80*/  SHF.L.U32 R10, R19, 0x17, RZ ;  /* 0x00000017130a7819 */ /* 0x000fe200000006ff */
[----:B---3--:R-:W-:Y:S01]  /*0d90*/  FMUL R15, R20, R15 ;  /* 0x0000000f140f7220 */ /* 0x008fe20000400000 */
[----:B----4-:R-:W-:Y:S01]  /*0da0*/  FMUL R7, R7, R16 ;  /* 0x0000001007077220 */ /* 0x010fe20000400000 */
[----:B------:R2:W-:Y:S02]  /*0db0*/  STG.E desc[UR8][R4.64+-0x10], R8 ;  /* 0xfffff00804007986 */ /* 0x0005e4000c101908 */
[----:B------:R-:W-:Y:S01]  /*0dc0*/  FADD R6, R6, R15 ;  /* 0x0000000f06067221 */ /* 0x000fe20000000000 */
[----:B------:R-:W3:Y:S01]  /*0dd0*/  MUFU.EX2 R9, R23 ;  /* 0x0000001700097308 */ /* 0x000ee20000000800 */
[----:B-1----:R-:W-:Y:S01]  /*0de0*/  FMUL R17, R14, R17 ;  /* 0x000000110e117220 */ /* 0x002fe20000400000 */
[----:B------:R-:W-:Y:S01]  /*0df0*/  STG.E desc[UR8][R4.64+-0x8], R15 ;  /* 0xfffff80f04007986 */ /* 0x000fe2000c101908 */
[----:B------:R-:W-:-:S03]  /*0e00*/  FADD R6, R6, R7 ;  /* 0x0000000706067221 */ /* 0x000fc60000000000 */
[----:B------:R-:W-:Y:S01]  /*0e10*/  STG.E desc[UR8][R4.64], R17 ;  /* 0x0000001104007986 */ /* 0x000fe2000c101908 */
[----:B------:R-:W-:Y:S01]  /*0e20*/  FADD R6, R6, R17 ;  /* 0x0000001106067221 */ /* 0x000fe20000000000 */
[----:B------:R-:W1:Y:S01]  /*0e30*/  MUFU.EX2 R3, R22 ;  /* 0x0000001600037308 */ /* 0x000e620000000800 */
[----:B0-----:R-:W-:Y:S01]  /*0e40*/  FMUL R21, R21, R12 ;  /* 0x0000000c15157220 */ /* 0x001fe20000400000 */
[----:B--2---:R-:W-:Y:S01]  /*0e50*/  IADD3 R8, P0, PT, R4, 0x20, RZ ;  /* 0x0000002004087810 */ /* 0x004fe20007f1e0ff */
[----:B------:R0:W-:Y:S02]  /*0e60*/  STG.E desc[UR8][R4.64+-0x4], R7 ;  /* 0xfffffc0704007986 */ /* 0x0001e4000c101908 */
[----:B------:R-:W-:Y:S02]  /*0e70*/  FADD R6, R6, R21 ;  /* 0x0000001506067221 */ /* 0x000fe40000000000 */
[----:B------:R2:W-:Y:S01]  /*0e80*/  STG.E desc[UR8][R4.64+0x4], R21 ;  /* 0x0000041504007986 */ /* 0x0005e2000c101908 */
[----:B---3--:R-:W-:-:S04]  /*0e90*/  FMUL R9, R10, R9 ;  /* 0x000000090a097220 */ /* 0x008fc80000400000 */
[----:B------:R-:W-:Y:S01]  /*0ea0*/  FADD R6, R6, R9 ;  /* 0x0000000906067221 */ /* 0x000fe20000000000 */
[----:B------:R2:W-:Y:S01]  /*0eb0*/  STG.E desc[UR8][R4.64+0x8], R9 ;  /* 0x0000080904007986 */ /* 0x0005e2000c101908 */
[----:B0-----:R-:W-:Y:S01]  /*0ec0*/  IADD3.X R7, PT, PT, RZ, R5, RZ, P0, !PT ;  /* 0x00000005ff077210 */ /* 0x001fe200007fe4ff */
[----:B-1----:R-:W-:-:S04]  /*0ed0*/  FMUL R11, R18, R3 ;  /* 0x00000003120b7220 */ /* 0x002fc80000400000 */
[----:B------:R-:W-:Y:S01]  /*0ee0*/  FADD R3, R6, R11 ;  /* 0x0000000b06037221 */ /* 0x000fe20000000000 */
[----:B------:R2:W-:Y:S01]  /*0ef0*/  STG.E desc[UR8][R4.64+0xc], R11 ;  /* 0x00000c0b04007986 */ /* 0x0005e2000c101908 */
[----:B------:R-:W-:Y:S05]  /*0f00*/  BRA.U UP1, `(.L_x_22) ;  /* 0xfffffff9015c7547 */ /* 0x000fea000b83ffff */
.L_x_21:
[----:B------:R-:W-:Y:S05]  /*0f10*/  BRA.U !UP0, `(.L_x_20) ;  /* 0x0000000508e87547 */ /* 0x000fea000b800000 */
[----:B------:R-:W0:Y:S01]  /*0f20*/  LDCU UR5, c[0x0][0x38c] ;  /* 0x00007180ff0577ac */ /* 0x000e220008000800 */
[----:B------:R-:W-:Y:S02]  /*0f30*/  UISETP.GE.U32.AND UP0, UPT, UR6, 0x4, UPT ;  /* 0x000000040600788c */ /* 0x000fe4000bf06070 */
[----:B0-----:R-:W-:-:S04]  /*0f40*/  ULOP3.LUT UR7, UR5, 0x3, URZ, 0xc0, !UPT ;  /* 0x0000000305077892 */ /* 0x001fc8000f8ec0ff */
[----:B------:R-:W-:-:S03]  /*0f50*/  UISETP.NE.AND UP1, UPT, UR7, URZ, UPT ;  /* 0x000000ff0700728c */ /* 0x000fc6000bf25270 */
[----:B------:R-:W-:Y:S08]  /*0f60*/  BRA.U !UP0, `(.L_x_23) ;  /* 0x0000000108ec7547 */ /* 0x000ff0000b800000 */
[----:B--2---:R-:W0:Y:S01]  /*0f70*/  LDC.64 R4, c[0x0][0x380] ;  /* 0x0000e000ff047b82 */ /* 0x004e220000000a00 */
[----:B------:R-:W-:-:S05]  /*0f80*/  IADD3 R7, PT, PT, R2, UR4, RZ ;  /* 0x0000000402077c10 */ /* 0x000fca000fffe0ff */
[----:B0-----:R-:W-:-:S05]  /*0f90*/  IMAD.WIDE.U32 R4, R7, 0x4, R4 ;  /* 0x0000000407047825 */ /* 0x001fca00078e0004 */
[----:B------:R-:W2:Y:S01]  /*0fa0*/  LDG.E R7, desc[UR8][R4.64] ;  /* 0x0000000804077981 */ /* 0x000ea2000c1e1900 */
[----:B------:R-:W-:Y:S01]  /*0fb0*/  HFMA2 R9, -RZ, RZ, 0.96630859375, -0.0022525787353515625 ;  /* 0x3bbb989dff097431 */ /* 0x000fe200000001ff */
[----:B------:R-:W-:Y:S02]  /*0fc0*/  MOV R8, 0x437c0000 ;  /* 0x437c000000087802 */ /* 0x000fe40000000f00 */
[----:B------:R-:W-:-:S04]  /*0fd0*/  IADD3 R12, P0, PT, R2, UR4, RZ ;  /* 0x00000004020c7c10 */ /* 0x000fc8000ff1e0ff */
[----:B------:R-:W-:Y:S01]  /*0fe0*/  IADD3.X R14, PT, PT, RZ, RZ, RZ, P0, !PT ;  /* 0x000000ffff0e7210 */ /* 0x000fe200007fe4ff */
[----:B--2--5:R-:W-:-:S04]  /*0ff0*/  FADD R10, R7, -R0 ;  /* 0x80000000070a7221 */ /* 0x024fc80000000000 */
[----:B------:R-:W-:-:S04]  /*1000*/  FFMA.SAT R7, R10, R9, 0.5 ;  /* 0x3f0000000a077423 */ /* 0x000fc80000002009 */
[----:B------:R-:W-:Y:S02]  /*1010*/  FFMA.RM R11, R7, R8, 12582913 ;  /* 0x4b400001070b7423 */ /* 0x000fe40000004008 */
[----:B------:R-:W0:Y:S02]  /*1020*/  LDC.64 R6, c[0x0][0x380] ;  /* 0x0000e000ff067b82 */ /* 0x000e240000000a00 */
[----:B------:R-:W-:-:S04]  /*1030*/  FADD R13, R11, -12583039 ;  /* 0xcb40007f0b0d7421 */ /* 0x000fc80000000000 */
[----:B------:R-:W-:-:S04]  /*1040*/  FFMA R13, R10, 1.4426950216293334961, -R13 ;  /* 0x3fb8aa3b0a0d7823 */ /* 0x000fc8000000080d */
[----:B------:R-:W-:Y:S01]  /*1050*/  FFMA R13, R10, 1.925963033500011079e-08, R13 ;  /* 0x32a570600a0d7823 */ /* 0x000fe2000000000d */
[----:B------:R-:W-:-:S05]  /*1060*/  SHF.L.U32 R10, R11, 0x17, RZ ;  /* 0x000000170b0a7819 */ /* 0x000fca00000006ff */
[----:B------:R-:W1:Y:S01]  /*1070*/  MUFU.EX2 R13, R13 ;  /* 0x0000000d000d7308 */ /* 0x000e620000000800 */
[----:B0-----:R-:W-:-:S04]  /*1080*/  LEA R6, P0, R12, R6, 0x2 ;  /* 0x000000060c067211 */ /* 0x001fc800078010ff */
[----:B------:R-:W-:Y:S01]  /*1090*/  LEA.HI.X R7, R12, R7, R14, 0x2, P0 ;  /* 0x000000070c077211 */ /* 0x000fe200000f140e */
[----:B-1----:R-:W-:-:S05]  /*10a0*/  FMUL R10, R10, R13 ;  /* 0x0000000d0a0a7220 */ /* 0x002fca0000400000 */
[----:B------:R0:W-:Y:S04]  /*10b0*/  STG.E desc[UR8][R4.64], R10 ;  /* 0x0000000a04007986 */ /* 0x0001e8000c101908 */
[----:B------:R-:W2:Y:S04]  /*10c0*/  LDG.E R11, desc[UR8][R6.64+0x4] ;  /* 0x00000408060b7981 */ /* 0x000ea8000c1e1900 */
[----:B------:R-:W3:Y:S04]  /*10d0*/  LDG.E R15, desc[UR8][R6.64+0x8] ;  /* 0x00000808060f7981 */ /* 0x000ee8000c1e1900 */
[----:B------:R-:W4:Y:S01]  /*10e0*/  LDG.E R17, desc[UR8][R6.64+0xc] ;  /* 0x00000c0806117981 */ /* 0x000f22000c1e1900 */
[----:B------:R-:W-:Y:S01]  /*10f0*/  FADD R3, R3, R10 ;  /* 0x0000000a03037221 */ /* 0x000fe20000000000 */
[----:B------:R-:W-:Y:S01]  /*1100*/  UIADD3 UR4, UPT, UPT, UR4, 0x4, URZ ;  /* 0x0000000404047890 */ /* 0x000fe2000fffe0ff */
[--C-:B--2---:R-:W-:Y:S01]  /*1110*/  FADD R12, R11, -R0.reuse ;  /* 0x800000000b0c7221 */ /* 0x104fe20000000000 */
[----:B---3--:R-:W-:-:S03]  /*1120*/  FADD R14, R15, -R0 ;  /* 0x800000000f0e7221 */ /* 0x008fc60000000000 */
[-C--:B------:R-:W-:Y:S01]  /*1130*/  FFMA.SAT R11, R12, R9.reuse, 0.5 ;  /* 0x3f0000000c0b7423 */ /* 0x080fe20000002009 */
[----:B----4-:R-:W-:Y:S01]  /*1140*/  FADD R16, R17, -R0 ;  /* 0x8000000011107221 */ /* 0x010fe20000000000 */
[-C--:B------:R-:W-:Y:S02]  /*1150*/  FFMA.SAT R15, R14, R9.reuse, 0.5 ;  /* 0x3f0000000e0f7423 */ /* 0x080fe40000002009 */
[-C--:B------:R-:W-:Y:S01]  /*1160*/  FFMA.RM R11, R11, R8.reuse, 12582913 ;  /* 0x4b4000010b0b7423 */ /* 0x080fe20000004008 */
[----:B------:R-:W-:Y:S01]  /*1170*/  FFMA.SAT R9, R16, R9, 0.5 ;  /* 0x3f00000010097423 */ /* 0x000fe20000002009 */
[-C--:B------:R-:W-:Y:S02]  /*1180*/  FFMA.RM R15, R15, R8.reuse, 12582913 ;  /* 0x4b4000010f0f7423 */ /* 0x080fe40000004008 */
[C---:B------:R-:W-:Y:S01]  /*1190*/  FADD R13, R11.reuse, -12583039 ;  /* 0xcb40007f0b0d7421 */ /* 0x040fe20000000000 */
[----:B------:R-:W-:Y:S01]  /*11a0*/  SHF.L.U32 R11, R11, 0x17, RZ ;  /* 0x000000170b0b7819 */ /* 0x000fe200000006ff */
[----:B------:R-:W-:Y:S01]  /*11b0*/  FFMA.RM R9, R9, R8, 12582913 ;  /* 0x4b40000109097423 */ /* 0x000fe20000004008 */
[C---:B0-----:R-:W-:Y:S01]  /*11c0*/  FADD R5, R15.reuse, -12583039 ;  /* 0xcb40007f0f057421 */ /* 0x041fe20000000000 */
[----:B------:R-:W-:Y:S01]  /*11d0*/  FFMA R13, R12, 1.4426950216293334961, -R13 ;  /* 0x3fb8aa3b0c0d7823 */ /* 0x000fe2000000080d */
[----:B------:R-:W-:Y:S01]  /*11e0*/  SHF.L.U32 R15, R15, 0x17, RZ ;  /* 0x000000170f0f7819 */ /* 0x000fe200000006ff */
[C---:B------:R-:W-:Y:S01]  /*11f0*/  FADD R17, R9.reuse, -12583039 ;  /* 0xcb40007f09117421 */ /* 0x040fe20000000000 */
[----:B------:R-:W-:Y:S01]  /*1200*/  FFMA R5, R14, 1.4426950216293334961, -R5 ;  /* 0x3fb8aa3b0e057823 */ /* 0x000fe20000000805 */
[----:B------:R-:W-:Y:S01]  /*1210*/  FFMA R13, R12, 1.925963033500011079e-08, R13 ;  /* 0x32a570600c0d7823 */ /* 0x000fe2000000000d */
[----:B------:R-:W-:Y:S01]  /*1220*/  SHF.L.U32 R9, R9, 0x17, RZ ;  /* 0x0000001709097819 */ /* 0x000fe200000006ff */
[----:B------:R-:W-:Y:S01]  /*1230*/  FFMA R17, R16, 1.4426950216293334961, -R17 ;  /* 0x3fb8aa3b10117823 */ /* 0x000fe20000000811 */
[----:B------:R-:W-:Y:S01]  /*1240*/  FFMA R5, R14, 1.925963033500011079e-08, R5 ;  /* 0x32a570600e057823 */ /* 0x000fe20000000005 */
[----:B------:R-:W0:Y:S02]  /*1250*/  MUFU.EX2 R4, R13 ;  /* 0x0000000d00047308 */ /* 0x000e240000000800 */
[----:B------:R-:W-:-:S06]  /*1260*/  FFMA R17, R16, 1.925963033500011079e-08, R17 ;  /* 0x32a5706010117823 */ /* 0x000fcc0000000011 */
[----:B------:R-:W1:Y:S08]  /*1270*/  MUFU.EX2 R8, R5 ;  /* 0x0000000500087308 */ /* 0x000e700000000800 */
[----:B------:R-:W2:Y:S01]  /*1280*/  MUFU.EX2 R12, R17 ;  /* 0x00000011000c7308 */ /* 0x000ea20000000800 */
[----:B0-----:R-:W-:-:S04]  /*1290*/  FMUL R4, R11, R4 ;  /* 0x000000040b047220 */ /* 0x001fc80000400000 */
[----:B------:R-:W-:Y:S01]  /*12a0*/  FADD R3, R3, R4 ;  /* 0x0000000403037221 */ /* 0x000fe20000000000 */
[----:B------:R0:W-:Y:S01]  /*12b0*/  STG.E desc[UR8][R6.64+0x4], R4 ;  /* 0x0000040406007986 */ /* 0x0001e2000c101908 */
[----:B-1----:R-:W-:-:S04]  /*12c0*/  FMUL R8, R15, R8 ;  /* 0x000000080f087220 */ /* 0x002fc80000400000 */
[----:B------:R-:W-:Y:S01]  /*12d0*/  FADD R3, R3, R8 ;  /* 0x0000000803037221 */ /* 0x000fe20000000000 */
[----:B------:R0:W-:Y:S01]  /*12e0*/  STG.E desc[UR8][R6.64+0x8], R8 ;  /* 0x0000080806007986 */ /* 0x0001e2000c101908 */
[----:B--2---:R-:W-:-:S04]  /*12f0*/  FMUL R9, R9, R12 ;  /* 0x0000000c09097220 */ /* 0x004fc80000400000 */
[----:B------:R-:W-:Y:S01]  /*1300*/  FADD R3, R3, R9 ;  /* 0x0000000903037221 */ /* 0x000fe20000000000 */
[----:B------:R0:W-:Y:S06]  /*1310*/  STG.E desc[UR8][R6.64+0xc], R9 ;  /* 0x00000c0906007986 */ /* 0x0001ec000c101908 */
.L_x_23:
[----:B------:R-:W-:Y:S05]  /*1320*/  BRA.U !UP1, `(.L_x_20) ;  /* 0x0000000109e47547 */ /* 0x000fea000b800000 */
[----:B------:R-:W-:Y:S02]  /*1330*/  UISETP.NE.AND UP0, UPT, UR7, 0x1, UPT ;  /* 0x000000010700788c */ /* 0x000fe4000bf05270 */
[----:B------:R-:W-:-:S04]  /*1340*/  ULOP3.LUT UR5, UR5, 0x1, URZ, 0xc0, !UPT ;  /* 0x0000000105057892 */ /* 0x000fc8000f8ec0ff */
[----:B------:R-:W-:-:S03]  /*1350*/  UISETP.NE.U32.AND UP1, UPT, UR5, 0x1, UPT ;  /* 0x000000010500788c */ /* 0x000fc6000bf25070 */
[----:B------:R-:W-:Y:S08]  /*1360*/  BRA.U !UP0, `(.L_x_24) ;  /* 0x00000001088c7547 */ /* 0x000ff0000b800000 */
[----:B0-2---:R-:W0:Y:S01]  /*1370*/  LDC.64 R4, c[0x0][0x380] ;  /* 0x0000e000ff047b82 */ /* 0x005e220000000a00 */
        /* <DEDUP_REMOVED lines=11> */
[C---:B------:R-:W-:Y:S01]  /*1430*/  FADD R11, R9.reuse, -12583039 ;  /* 0xcb40007f090b7421 */ /* 0x040fe20000000000 */
[----:B------:R-:W-:-:S03]  /*1440*/  SHF.L.U32 R9, R9, 0x17, RZ ;  /* 0x0000001709097819 */ /* 0x000fc600000006ff */
[----:B------:R-:W-:-:S04]  /*1450*/  FFMA R11, R8, 1.4426950216293334961, -R11 ;  /* 0x3fb8aa3b080b7823 */ /* 0x000fc8000000080b */
[----:B------:R-:W-:-:S04]  /*1460*/  FFMA R11, R8, 1.925963033500011079e-08, R11 ;  /* 0x32a57060080b7823 */ /* 0x000fc8000000000b */
[----:B------:R-:W1:Y:S01]  /*1470*/  MUFU.EX2 R8, R11 ;  /* 0x0000000b00087308 */ /* 0x000e620000000800 */
[----:B0-----:R-:W-:-:S04]  /*1480*/  LEA R6, P0, R12, R6, 0x2 ;  /* 0x000000060c067211 */ /* 0x001fc800078010ff */
[----:B------:R-:W-:Y:S01]  /*1490*/  LEA.HI.X R7, R12, R7, R14, 0x2, P0 ;  /* 0x000000070c077211 */ /* 0x000fe200000f140e */
[----:B-1----:R-:W-:-:S05]  /*14a0*/  FMUL R8, R9, R8 ;  /* 0x0000000809087220 */ /* 0x002fca0000400000 */
[----:B------:R1:W-:Y:S04]  /*14b0*/  STG.E desc[UR8][R4.64], R8 ;  /* 0x0000000804007986 */ /* 0x0003e8000c101908 */
[----:B------:R-:W2:Y:S01]  /*14c0*/  LDG.E R9, desc[UR8][R6.64+0x4] ;  /* 0x0000040806097981 */ /* 0x000ea2000c1e1900 */
[----:B------:R-:W-:Y:S01]  /*14d0*/  FADD R3, R3, R8 ;  /* 0x0000000803037221 */ /* 0x000fe20000000000 */
[----:B------:R-:W-:Y:S01]  /*14e0*/  UIADD3 UR4, UPT, UPT, UR4, 0x2, URZ ;  /* 0x0000000204047890 */ /* 0x000fe2000fffe0ff */
[----:B--2---:R-:W-:-:S04]  /*14f0*/  FADD R9, R9, -R0 ;  /* 0x8000000009097221 */ /* 0x004fc80000000000 */
[----:B------:R-:W-:-:S04]  /*1500*/  FFMA.SAT R10, R9, R10, 0.5 ;  /* 0x3f000000090a7423 */ /* 0x000fc8000000200a */
[----:B------:R-:W-:-:S04]  /*1510*/  FFMA.RM R10, R10, R13, 12582913 ;  /* 0x4b4000010a0a7423 */ /* 0x000fc8000000400d */
[C---:B------:R-:W-:Y:S01]  /*1520*/  FADD R12, R10.reuse, -12583039 ;  /* 0xcb40007f0a0c7421 */ /* 0x040fe20000000000 */
[----:B------:R-:W-:-:S03]  /*1530*/  SHF.L.U32 R10, R10, 0x17, RZ ;  /* 0x000000170a0a7819 */ /* 0x000fc600000006ff */
[----:B------:R-:W-:-:S04]  /*1540*/  FFMA R12, R9, 1.4426950216293334961, -R12 ;  /* 0x3fb8aa3b090c7823 */ /* 0x000fc8000000080c */
[----:B------:R-:W-:-:S04]  /*1550*/  FFMA R12, R9, 1.925963033500011079e-08, R12 ;  /* 0x32a57060090c7823 */ /* 0x000fc8000000000c */
[----:B------:R-:W0:Y:S02]  /*1560*/  MUFU.EX2 R9, R12 ;  /* 0x0000000c00097308 */ /* 0x000e240000000800 */
[----:B0-----:R-:W-:-:S04]  /*1570*/  FMUL R9, R10, R9 ;  /* 0x000000090a097220 */ /* 0x001fc80000400000 */
[----:B------:R-:W-:Y:S01]  /*1580*/  FADD R3, R3, R9 ;  /* 0x0000000903037221 */ /* 0x000fe20000000000 */
[----:B------:R1:W-:Y:S06]  /*1590*/  STG.E desc[UR8][R6.64+0x4], R9 ;  /* 0x0000040906007986 */ /* 0x0003ec000c101908 */
.L_x_24:
[----:B------:R-:W-:Y:S05]  /*15a0*/  BRA.U UP1, `(.L_x_20) ;  /* 0x0000000101447547 */ /* 0x000fea000b800000 */
[----:B012---:R-:W0:Y:S01]  /*15b0*/  LDC.64 R4, c[0x0][0x380] ;  /* 0x0000e000ff047b82 */ /* 0x007e220000000a00 */
[----:B------:R-:W-:-:S05]  /*15c0*/  IADD3 R7, PT, PT, R2, UR4, RZ ;  /* 0x0000000402077c10 */ /* 0x000fca000fffe0ff */
[----:B0-----:R-:W-:-:S05]  /*15d0*/  IMAD.WIDE.U32 R4, R7, 0x4, R4 ;  /* 0x0000000407047825 */ /* 0x001fca00078e0004 */
[----:B------:R-:W2:Y:S01]  /*15e0*/  LDG.E R7, desc[UR8][R4.64] ;  /* 0x0000000804077981 */ /* 0x000ea2000c1e1900 */
[----:B------:R-:W-:Y:S01]  /*15f0*/  HFMA2 R6, -RZ, RZ, 0.96630859375, -0.0022525787353515625 ;  /* 0x3bbb989dff067431 */ /* 0x000fe200000001ff */
[----:B------:R-:W-:Y:S01]  /*1600*/  MOV R9, 0x437c0000 ;  /* 0x437c000000097802 */ /* 0x000fe20000000f00 */
[----:B--2--5:R-:W-:-:S04]  /*1610*/  FADD R7, R7, -R0 ;  /* 0x8000000007077221 */ /* 0x024fc80000000000 */
        /* <DEDUP_REMOVED lines=10> */
.L_x_20:
[----:B01----:R-:W0:Y:S02]  /*16c0*/  LDC R6, c[0x0][0x38c] ;  /* 0x0000e300ff067b82 */ /* 0x003e240000000800 */
[----:B0-----:R-:W-:-:S13]  /*16d0*/  ISETP.GE.AND P0, PT, R6, 0x1, PT ;  /* 0x000000010600780c */ /* 0x001fda0003f06270 */
[----:B------:R-:W-:Y:S05]  /*16e0*/  @!P0 EXIT ;  /* 0x000000000000894d */ /* 0x000fea0003800000 */
[C---:B------:R-:W-:Y:S01]  /*16f0*/  ISETP.GE.U32.AND P0, PT, R6.reuse, 0x10, PT ;  /* 0x000000100600780c */ /* 0x040fe20003f06070 */
[----:B------:R-:W-:Y:S01]  /*1700*/  HFMA2 R7, -RZ, RZ, 0, 0 ;  /* 0x00000000ff077431 */ /* 0x000fe200000001ff */
[----:B------:R-:W-:-:S11]  /*1710*/  LOP3.LUT R8, R6, 0xf, RZ, 0xc0, !PT ;  /* 0x0000000f06087812 */ /* 0x000fd600078ec0ff */
[----:B------:R-:W-:Y:S05]  /*1720*/  @!P0 BRA `(.L_x_25) ;  /* 0x0000000c00b48947 */ /* 0x000fea0003800000 */
[----:B--23--:R-:W0:Y:S01]  /*1730*/  LDC.64 R4, c[0x0][0x380] ;  /* 0x0000e000ff047b82 */ /* 0x00ce220000000a00 */
[----:B------:R-:W-:-:S04]  /*1740*/  LOP3.LUT R7, R6, 0x7ffffff0, RZ, 0xc0, !PT ;  /* 0x7ffffff006077812 */ /* 0x000fc800078ec0ff */
[----:B------:R-:W-:Y:S01]  /*1750*/  IADD3 R6, PT, PT, -R7, RZ, RZ ;  /* 0x000000ff07067210 */ /* 0x000fe20007ffe1ff */
[----:B0-----:R-:W-:-:S03]  /*1760*/  IMAD.WIDE.U32 R4, R2, 0x4, R4 ;  /* 0x0000000402047825 */ /* 0x001fc600078e0004 */
[----:B-----5:R-:W-:-:S04]  /*1770*/  IADD3 R0, P0, PT, R4, 0x20, RZ ;  /* 0x0000002004007810 */ /* 0x020fc80007f1e0ff */
[----:B------:R-:W-:-:S09]  /*1780*/  IADD3.X R11, PT, PT, RZ, R5, RZ, P0, !PT ;  /* 0x00000005ff0b7210 */ /* 0x000fd200007fe4ff */
.L_x_42:
[----:B0-----:R-:W-:Y:S02]  /*1790*/  MOV R4, R0 ;  /* 0x0000000000047202 */ /* 0x001fe40000000f00 */
[----:B------:R-:W-:-:S05]  /*17a0*/  MOV R5, R11 ;  /* 0x0000000b00057202 */ /* 0x000fca0000000f00 */
[----:B------:R-:W2:Y:S01]  /*17b0*/  LDG.E R0, desc[UR8][R4.64+-0x20] ;  /* 0xffffe00804007981 */ /* 0x000ea2000c1e1900 */
[----:B------:R-:W0:Y:S01]  /*17c0*/  MUFU.RCP R10, R3 ;  /* 0x00000003000a7308 */ /* 0x000e220000001000 */
[----:B------:R-:W-:-:S04]  /*17d0*/  IADD3 R6, PT, PT, R6, 0x10, RZ ;  /* 0x0000001006067810 */ /* 0x000fc80007ffe0ff */
[----:B------:R-:W-:Y:S01]  /*17e0*/  ISETP.NE.AND P2, PT, R6, RZ, PT ;  /* 0x000000ff0600720c */ /* 0x000fe20003f45270 */
[----:B0-----:R-:W-:-:S04]  /*17f0*/  FFMA R9, R10, -R3, 1 ;  /* 0x3f8000000a097423 */ /* 0x001fc80000000803 */
[----:B------:R-:W-:Y:S01]  /*1800*/  FFMA R9, R10, R9, R10 ;  /* 0x000000090a097223 */ /* 0x000fe2000000000a */
[----:B--2---:R-:W0:Y:S03]  /*1810*/  FCHK P0, R0, R3 ;  /* 0x0000000300007302 */ /* 0x004e260000000000 */
[----:B------:R-:W-:-:S04]  /*1820*/  FFMA R10, R0, R9, RZ ;  /* 0x00000009000a7223 */ /* 0x000fc800000000ff */
[----:B------:R-:W-:-:S04]  /*1830*/  FFMA R11, R10, -R3, R0 ;  /* 0x800000030a0b7223 */ /* 0x000fc80000000000 */
[----:B------:R-:W-:Y:S01]  /*1840*/  FFMA R9, R9, R11, R10 ;  /* 0x0000000b09097223 */ /* 0x000fe2000000000a */
[----:B0-----:R-:W-:Y:S06]  /*1850*/  @!P0 BRA `(.L_x_26) ;  /* 0x00000000000c8947 */ /* 0x001fec0003800000 */
[----:B------:R-:W-:-:S07]  /*1860*/  MOV R12, 0x1880 ;  /* 0x00001880000c7802 */ /* 0x000fce0000000f00 */
[----:B------:R-:W-:Y:S05]  /*1870*/  CALL.REL.NOINC `($__internal_0_$__cuda_sm3x_div_rn_noftz_f32_slowpath) ;  /* 0x0000001800e07944 */ /* 0x000fea0003c00000 */
[----:B------:R-:W-:-:S07]  /*1880*/  MOV R9, R0 ;  /* 0x0000000000097202 */ /* 0x000fce0000000f00 */
.L_x_26:
[----:B------:R-:W2:Y:S01]  /*1890*/  LDG.E R13, desc[UR8][R4.64+-0x1c] ;  /* 0xffffe408040d7981 */ /* 0x000ea2000c1e1900 */
[----:B------:R-:W0:Y:S01]  /*18a0*/  MUFU.RCP R0, R3 ;  /* 0x0000000300007308 */ /* 0x000e220000001000 */
[----:B------:R-:W-:-:S05]  /*18b0*/  FMNMX R9, R9, 1.0000000116860974231e-07, !PT ;  /* 0x33d6bf9509097809 */ /* 0x000fca0007800000 */
[----:B------:R1:W-:Y:S01]  /*18c0*/  STG.E desc[UR8][R4.64+-0x20], R9 ;  /* 0xffffe00904007986 */ /* 0x0003e2000c101908 */
[----:B0-----:R-:W-:-:S04]  /*18d0*/  FFMA R11, R0, -R3, 1 ;  /* 0x3f800000000b7423 */ /* 0x001fc80000000803 */
[----:B------:R-:W-:Y:S01]  /*18e0*/  FFMA R0, R0, R11, R0 ;  /* 0x0000000b00007223 */ /* 0x000fe20000000000 */
[----:B--2---:R-:W0:Y:S03]  /*18f0*/  FCHK P0, R13, R3 ;  /* 0x000000030d007302 */ /* 0x004e260000000000 */
[----:B------:R-:W-:-:S04]  /*1900*/  FFMA R10, R0, R13, RZ ;  /* 0x0000000d000a7223 */ /* 0x000fc800000000ff */
[----:B------:R-:W-:-:S04]  /*1910*/  FFMA R11, R10, -R3, R13 ;  /* 0x800000030a0b7223 */ /* 0x000fc8000000000d */
[----:B------:R-:W-:Y:S01]  /*1920*/  FFMA R0, R0, R11, R10 ;  /* 0x0000000b00007223 */ /* 0x000fe2000000000a */
[----:B01----:R-:W-:Y:S06]  /*1930*/  @!P0 BRA `(.L_x_27) ;  /* 0x00000000000c8947 */ /* 0x003fec0003800000 */
[----:B------:R-:W-:Y:S02]  /*1940*/  MOV R0, R13 ;  /* 0x0000000d00007202 */ /* 0x000fe40000000f00 */
[----:B------:R-:W-:-:S07]  /*1950*/  MOV R12, 0x1970 ;  /* 0x00001970000c7802 */ /* 0x000fce0000000f00 */
[----:B------:R-:W-:Y:S05]  /*1960*/  CALL.REL.NOINC `($__internal_0_$__cuda_sm3x_div_rn_noftz_f32_slowpath) ;  /* 0x0000001800a47944 */ /* 0x000fea0003c00000 */
.L_x_27:
        /* <DEDUP_REMOVED lines=14> */
.L_x_28:
        /* <DEDUP_REMOVED lines=14> */
.L_x_29:
        /* <DEDUP_REMOVED lines=14> */
.L_x_30:
        /* <DEDUP_REMOVED lines=14> */
.L_x_31:
        /* <DEDUP_REMOVED lines=14> */
.L_x_32:
        /* <DEDUP_REMOVED lines=14> */
.L_x_33:
        /* <DEDUP_REMOVED lines=14> */
.L_x_34:
        /* <DEDUP_REMOVED lines=14> */
.L_x_35:
        /* <DEDUP_REMOVED lines=14> */
.L_x_36:
        /* <DEDUP_REMOVED lines=14> */
.L_x_37:
        /* <DEDUP_REMOVED lines=14> */
.L_x_38:
        /* <DEDUP_REMOVED lines=14> */
.L_x_39:
        /* <DEDUP_REMOVED lines=14> */
.L_x_40:
        /* <DEDUP_REMOVED lines=14> */
.L_x_41:
[----:B------:R-:W-:Y:S02]  /*25b0*/  FMNMX R9, R0, 1.0000000116860974231e-07, !PT ;  /* 0x33d6bf9500097809 */ /* 0x000fe40007800000 */
[----:B------:R-:W-:-:S03]  /*25c0*/  IADD3 R0, P0, PT, R4, 0x40, RZ ;  /* 0x0000004004007810 */ /* 0x000fc60007f1e0ff */
[----:B------:R0:W-:Y:S01]  /*25d0*/  STG.E desc[UR8][R4.64+0x1c], R9 ;  /* 0x00001c0904007986 */ /* 0x0001e2000c101908 */
[----:B------:R-:W-:Y:S01]  /*25e0*/  IADD3.X R11, PT, PT, RZ, R5, RZ, P0, !PT ;  /* 0x00000005ff0b7210 */ /* 0x000fe200007fe4ff */
[----:B------:R-:W-:Y:S08]  /*25f0*/  @P2 BRA `(.L_x_42) ;  /* 0xfffffff000642947 */ /* 0x000ff0000383ffff */
.L_x_25:
[----:B------:R-:W-:-:S13]  /*2600*/  ISETP.NE.AND P0, PT, R8, RZ, PT ;  /* 0x000000ff0800720c */ /* 0x000fda0003f05270 */
[----:B------:R-:W-:Y:S05]  /*2610*/  @!P0 EXIT ;  /* 0x000000000000894d */ /* 0x000fea0003800000 */
[----:B------:R-:W1:Y:S01]  /*2620*/  LDCU UR4, c[0x0][0x38c] ;  /* 0x00007180ff0477ac */ /* 0x000e620008000800 */
[----:B------:R-:W-:Y:S01]  /*2630*/  ISETP.GE.U32.AND P0, PT, R8, 0x8, PT ;  /* 0x000000080800780c */ /* 0x000fe20003f06070 */
[----:B-1----:R-:W-:-:S12]  /*2640*/  ULOP3.LUT UR4, UR4, 0x7, URZ, 0xc0, !UPT ;  /* 0x0000000704047892 */ /* 0x002fd8000f8ec0ff */
[----:B------:R-:W-:Y:S05]  /*2650*/  @!P0 BRA `(.L_x_43) ;  /* 0x0000000400e48947 */ /* 0x000fea0003800000 */
[----:B0-2---:R-:W0:Y:S01]  /*2660*/  LDC.64 R8, c[0x0][0x380] ;  /* 0x0000e000ff087b82 */ /* 0x005e220000000a00 */
[----:B---3--:R-:W-:-:S05]  /*2670*/  IADD3 R5, PT, PT, R2, R7, RZ ;  /* 0x0000000702057210 */ /* 0x008fca0007ffe0ff */
[----:B0-----:R-:W-:-:S05]  /*2680*/  IMAD.WIDE.U32 R8, R5, 0x4, R8 ;  /* 0x0000000405087825 */ /* 0x001fca00078e0008 */
[----:B------:R-:W2:Y:S01]  /*2690*/  LDG.E R11, desc[UR8][R8.64] ;  /* 0x00000008080b7981 */ /* 0x000ea2000c1e1900 */
[----:B-----5:R-:W0:Y:S02]  /*26a0*/  MUFU.RCP R0, R3 ;  /* 0x0000000300007308 */ /* 0x020e240000001000 */
[----:B0-----:R-:W-:-:S04]  /*26b0*/  FFMA R5, R0, -R3, 1 ;  /* 0x3f80000000057423 */ /* 0x001fc80000000803 */
[----:B------:R-:W-:Y:S02]  /*26c0*/  FFMA R0, R0, R5, R0 ;  /* 0x0000000500007223 */ /* 0x000fe40000000000 */
[----:B--2---:R-:W0:Y:S02]  /*26d0*/  FCHK P0, R11, R3 ;  /* 0x000000030b007302 */ /* 0x004e240000000000 */
[----:B------:R-:W-:-:S04]  /*26e0*/  FFMA R4, R0, R11, RZ ;  /* 0x0000000b00047223 */ /* 0x000fc800000000ff */
[----:B------:R-:W-:-:S04]  /*26f0*/  FFMA R5, R4, -R3, R11 ;  /* 0x8000000304057223 */ /* 0x000fc8000000000b */
[----:B------:R-:W-:Y:S01]  /*2700*/  FFMA R0, R0, R5, R4 ;  /* 0x0000000500007223 */ /* 0x000fe20000000004 */
[----:B0-----:R-:W-:Y:S06]  /*2710*/  @!P0 BRA `(.L_x_44) ;  /* 0x00000000000c8947 */ /* 0x001fec0003800000 */
[----:B------:R-:W-:Y:S02]  /*2720*/  MOV R0, R11 ;  /* 0x0000000b00007202 */ /* 0x000fe40000000f00 */
[----:B------:R-:W-:-:S07]  /*2730*/  MOV R12, 0x2750 ;  /* 0x00002750000c7802 */ /* 0x000fce0000000f00 */
[----:B------:R-:W-:Y:S05]  /*2740*/  CALL.REL.NOINC `($__internal_0_$__cuda_sm3x_div_rn_noftz_f32_slowpath) ;  /* 0x0000000c002c7944 */ /* 0x000fea0003c00000 */
.L_x_44:
[----:B------:R-:W0:Y:S01]  /*2750*/  LDC.64 R12, c[0x0][0x380] ;  /* 0x0000e000ff0c7b82 */ /* 0x000e220000000a00 */
[----:B------:R-:W-:Y:S02]  /*2760*/  IADD3 R5, P0, PT, R2, R7, RZ ;  /* 0x0000000702057210 */ /* 0x000fe40007f1e0ff */
[----:B------:R-:W-:Y:S02]  /*2770*/  FMNMX R11, R0, 1.0000000116860974231e-07, !PT ;  /* 0x33d6bf95000b7809 */ /* 0x000fe40007800000 */
[----:B------:R-:W-:-:S03]  /*2780*/  IADD3.X R6, PT, PT, RZ, RZ, RZ, P0, !PT ;  /* 0x000000ffff067210 */ /* 0x000fc600007fe4ff */
[----:B------:R1:W-:Y:S01]  /*2790*/  STG.E desc[UR8][R8.64], R11 ;  /* 0x0000000b08007986 */ /* 0x0003e2000c101908 */
[----:B0-----:R-:W-:-:S04]  /*27a0*/  LEA R4, P0, R5, R12, 0x2 ;  /* 0x0000000c05047211 */ /* 0x001fc800078010ff */
[----:B------:R-:W-:-:S05]  /*27b0*/  LEA.HI.X R5, R5, R13, R6, 0x2, P0 ;  /* 0x0000000d05057211 */ /* 0x000fca00000f1406 */
[----:B------:R-:W2:Y:S01]  /*27c0*/  LDG.E R15, desc[UR8][R4.64+0x4] ;  /* 0x00000408040f7981 */ /* 0x000ea2000c1e1900 */
[----:B------:R-:W0:Y:S02]  /*27d0*/  MUFU.RCP R0, R3 ;  /* 0x0000000300007308 */ /* 0x000e240000001000 */
[----:B0-----:R-:W-:-:S04]  /*27e0*/  FFMA R13, R0, -R3, 1 ;  /* 0x3f800000000d7423 */ /* 0x001fc80000000803 */
[----:B------:R-:W-:Y:S02]  /*27f0*/  FFMA R0, R0, R13, R0 ;  /* 0x0000000d00007223 */ /* 0x000fe40000000000 */
[----:B--2---:R-:W0:Y:S02]  /*2800*/  FCHK P0, R15, R3 ;  /* 0x000000030f007302 */ /* 0x004e240000000000 */
[----:B------:R-:W-:-:S04]  /*2810*/  FFMA R6, R0, R15, RZ ;  /* 0x0000000f00067223 */ /* 0x000fc800000000ff */
[----:B------:R-:W-:-:S04]  /*2820*/  FFMA R13, R6, -R3, R15 ;  /* 0x80000003060d7223 */ /* 0x000fc8000000000f */
[----:B------:R-:W-:Y:S01]  /*2830*/  FFMA R0, R0, R13, R6 ;  /* 0x0000000d00007223 */ /* 0x000fe20000000006 */
[----:B01----:R-:W-:Y:S06]  /*2840*/  @!P0 BRA `(.L_x_45) ;  /* 0x00000000000c8947 */ /* 0x003fec0003800000 */
[----:B------:R-:W-:Y:S02]  /*2850*/  MOV R0, R15 ;  /* 0x0000000f00007202 */ /* 0x000fe40000000f00 */
[----:B------:R-:W-:-:S07]  /*2860*/  MOV R12, 0x2880 ;  /* 0x00002880000c7802 */ /* 0x000fce0000000f00 */
[----:B------:R-:W-:Y:S05]  /*2870*/  CALL.REL.NOINC `($__internal_0_$__cuda_sm3x_div_rn_noftz_f32_slowpath) ;  /* 0x0000000800e07944 */ /* 0x000fea0003c00000 */
.L_x_45:
        /* <DEDUP_REMOVED lines=14> */
.L_x_46:
        /* <DEDUP_REMOVED lines=14> */
.L_x_47:
        /* <DEDUP_REMOVED lines=14> */
.L_x_48:
        /* <DEDUP_REMOVED lines=14> */
.L_x_49:
        /* <DEDUP_REMOVED lines=14> */
.L_x_50:
        /* <DEDUP_REMOVED lines=14> */
.L_x_51:
[----:B------:R-:W-:Y:S02]  /*2dc0*/  FMNMX R9, R0, 1.0000000116860974231e-07, !PT ;  /* 0x33d6bf9500097809 */ /* 0x000fe40007800000 */
[----:B------:R-:W-:-:S03]  /*2dd0*/  IADD3 R7, PT, PT, R7, 0x8, RZ ;  /* 0x0000000807077810 */ /* 0x000fc60007ffe0ff */
[----:B------:R1:W-:Y:S04]  /*2de0*/  STG.E desc[UR8][R4.64+0x1c], R9 ;  /* 0x00001c0904007986 */ /* 0x0003e8000c101908 */
.L_x_43:
[----:B------:R-:W-:-:S13]  /*2df0*/  ISETP.NE.AND P0, PT, RZ, UR4, PT ;  /* 0x00000004ff007c0c */ /* 0x000fda000bf05270 */
[----:B------:R-:W-:Y:S05]  /*2e00*/  @!P0 EXIT ;  /* 0x000000000000894d */ /* 0x000fea0003800000 */
[----:B------:R-:W4:Y:S01]  /*2e10*/  LDCU UR5, c[0x0][0x38c] ;  /* 0x00007180ff0577ac */ /* 0x000f220008000800 */
[----:B------:R-:W-:Y:S02]  /*2e20*/  UISETP.GE.U32.AND UP0, UPT, UR4, 0x4, UPT ;  /* 0x000000040400788c */ /* 0x000fe4000bf06070 */
[----:B----4-:R-:W-:-:S07]  /*2e30*/  ULOP3.LUT UR5, UR5, 0x3, URZ, 0xc0, !UPT ;  /* 0x0000000305057892 */ /* 0x010fce000f8ec0ff */
[----:B------:R-:W-:Y:S05]  /*2e40*/  BRA.U !UP0, `(.L_x_52) ;  /* 0x0000000508047547 */ /* 0x000fea000b800000 */
[----:B012---:R-:W0:Y:S01]  /*2e50*/  LDC.64 R8, c[0x0][0x380] ;  /* 0x0000e000ff087b82 */ /* 0x007e220000000a00 */
        /* <DEDUP_REMOVED lines=14> */
.L_x_53:
        /* <DEDUP_REMOVED lines=19> */
.L_x_54:
        /* <DEDUP_REMOVED lines=14> */
.L_x_55:
        /* <DEDUP_REMOVED lines=14> */
.L_x_56:
[----:B------:R-:W-:Y:S02]  /*3230*/  FMNMX R9, R0, 1.0000000116860974231e-07, !PT ;  /* 0x33d6bf9500097809 */ /* 0x000fe40007800000 */
[----:B------:R-:W-:-:S03]  /*3240*/  IADD3 R7, PT, PT, R7, 0x4, RZ ;  /* 0x0000000407077810 */ /* 0x000fc60007ffe0ff */
[----:B------:R4:W-:Y:S04]  /*3250*/  STG.E desc[UR8][R4.64+0xc], R9 ;  /* 0x00000c0904007986 */ /* 0x0009e8000c101908 */
.L_x_52:
[----:B------:R-:W-:-:S13]  /*3260*/  ISETP.NE.AND P0, PT, RZ, UR5, PT ;  /* 0x00000005ff007c0c */ /* 0x000fda000bf05270 */
[----:B------:R-:W-:Y:S05]  /*3270*/  @!P0 EXIT ;  /* 0x000000000000894d */ /* 0x000fea0003800000 */
[----:B01234-:R-:W0:Y:S01]  /*3280*/  LDC.64 R4, c[0x0][0x380] ;  /* 0x0000e000ff047b82 */ /* 0x01fe220000000a00 */
[----:B------:R-:W-:Y:S01]  /*3290*/  IADD3 R7, PT, PT, R2, R7, RZ ;  /* 0x0000000702077210 */ /* 0x000fe20007ffe0ff */
[----:B------:R-:W-:-:S04]  /*32a0*/  UIADD3 UR4, UPT, UPT, -UR5, URZ, URZ ;  /* 0x000000ff05047290 */ /* 0x000fc8000fffe1ff */
[----:B0-----:R-:W-:-:S08]  /*32b0*/  IMAD.WIDE.U32 R4, R7, 0x4, R4 ;  /* 0x0000000407047825 */ /* 0x001fd000078e0004 */
.L_x_58:
[----:B------:R-:W2:Y:S01]  /*32c0*/  LDG.E R9, desc[UR8][R4.64] ;  /* 0x0000000804097981 */ /* 0x000ea2000c1e1900 */
[----:B-----5:R-:W0:Y:S01]  /*32d0*/  MUFU.RCP R0, R3 ;  /* 0x0000000300007308 */ /* 0x020e220000001000 */
[----:B------:R-:W-:-:S04]  /*32e0*/  UIADD3 UR4, UPT, UPT, UR4, 0x1, URZ ;  /* 0x0000000104047890 */ /* 0x000fc8000fffe0ff */
[----:B------:R-:W-:Y:S01]  /*32f0*/  UISETP.NE.AND UP0, UPT, UR4, URZ, UPT ;  /* 0x000000ff0400728c */ /* 0x000fe2000bf05270 */
[----:B0-----:R-:W-:-:S04]  /*3300*/  FFMA R7, R0, -R3, 1 ;  /* 0x3f80000000077423 */ /* 0x001fc80000000803 */
[----:B------:R-:W-:Y:S01]  /*3310*/  FFMA R0, R0, R7, R0 ;  /* 0x0000000700007223 */ /* 0x000fe20000000000 */
[----:B--2---:R-:W0:Y:S03]  /*3320*/  FCHK P0, R9, R3 ;  /* 0x0000000309007302 */ /* 0x004e260000000000 */
[----:B------:R-:W-:-:S04]  /*3330*/  FFMA R2, R0, R9, RZ ;  /* 0x0000000900027223 */ /* 0x000fc800000000ff */
[----:B------:R-:W-:-:S04]  /*3340*/  FFMA R7, R2, -R3, R9 ;  /* 0x8000000302077223 */ /* 0x000fc80000000009 */
[----:B------:R-:W-:Y:S01]  /*3350*/  FFMA R0, R0, R7, R2 ;  /* 0x0000000700007223 */ /* 0x000fe20000000002 */
[----:B0-----:R-:W-:Y:S06]  /*3360*/  @!P0 BRA `(.L_x_57) ;  /* 0x00000000000c8947 */ /* 0x001fec0003800000 */
[----:B------:R-:W-:Y:S02]  /*3370*/  MOV R0, R9 ;  /* 0x0000000900007202 */ /* 0x000fe40000000f00 */
[----:B------:R-:W-:-:S07]  /*3380*/  MOV R12, 0x33a0 ;  /* 0x000033a0000c7802 */ /* 0x000fce0000000f00 */
[----:B------:R-:W-:Y:S05]  /*3390*/  CALL.REL.NOINC `($__internal_0_$__cuda_sm3x_div_rn_noftz_f32_slowpath) ;  /* 0x0000000000187944 */ /* 0x000fea0003c00000 */
.L_x_57:
[----:B------:R-:W-:-:S05]  /*33a0*/  FMNMX R7, R0, 1.0000000116860974231e-07, !PT ;  /* 0x33d6bf9500077809 */ /* 0x000fca0007800000 */
[----:B------:R0:W-:Y:S02]  /*33b0*/  STG.E desc[UR8][R4.64], R7 ;  /* 0x0000000704007986 */ /* 0x0001e4000c101908 */
[----:B0-----:R-:W-:-:S04]  /*33c0*/  IADD3 R4, P0, PT, R4, 0x4, RZ ;  /* 0x0000000404047810 */ /* 0x001fc80007f1e0ff */
[----:B------:R-:W-:Y:S01]  /*33d0*/  IADD3.X R5, PT, PT, RZ, R5, RZ, P0, !PT ;  /* 0x00000005ff057210 */ /* 0x000fe200007fe4ff */
[----:B------:R-:W-:Y:S08]  /*33e0*/  BRA.U UP0, `(.L_x_58) ;  /* 0xfffffffd00b47547 */ /* 0x000ff0000b83ffff */
[----:B------:R-:W-:Y:S05]  /*33f0*/  EXIT ;  /* 0x000000000000794d */ /* 0x000fea0003800000 */
        .weak           $__internal_0_$__cuda_sm3x_div_rn_noftz_f32_slowpath
        .type           $__internal_0_$__cuda_sm3x_div_rn_noftz_f32_slowpath,@function
        .size           $__internal_0_$__cuda_sm3x_div_rn_noftz_f32_slowpath,(.L_x_87 - $__internal_0_$__cuda_sm3x_div_rn_noftz_f32_slowpath)
$__internal_0_$__cuda_sm3x_div_rn_noftz_f32_slowpath:
[----:B------:R-:W-:Y:S02]  /*3400*/  SHF.R.U32.HI R11, RZ, 0x17, R3 ;  /* 0x00000017ff0b7819 */ /* 0x000fe40000011603 */
[----:B------:R-:W-:Y:S02]  /*3410*/  SHF.R.U32.HI R14, RZ, 0x17, R0 ;  /* 0x00000017ff0e7819 */ /* 0x000fe40000011600 */
[----:B------:R-:W-:Y:S02]  /*3420*/  LOP3.LUT R11, R11, 0xff, RZ, 0xc0, !PT ;  /* 0x000000ff0b0b7812 */ /* 0x000fe400078ec0ff */
[----:B------:R-:W-:Y:S02]  /*3430*/  LOP3.LUT R14, R14, 0xff, RZ, 0xc0, !PT ;  /* 0x000000ff0e0e7812 */ /* 0x000fe400078ec0ff */
[----:B------:R-:W-:Y:S02]  /*3440*/  IADD3 R16, PT, PT, R11, -0x1, RZ ;  /* 0xffffffff0b107810 */ /* 0x000fe40007ffe0ff */
[----:B------:R-:W-:-:S02]  /*3450*/  IADD3 R15, PT, PT, R14, -0x1, RZ ;  /* 0xffffffff0e0f7810 */ /* 0x000fc40007ffe0ff */
[----:B------:R-:W-:Y:S02]  /*3460*/  ISETP.GT.U32.AND P0, PT, R16, 0xfd, PT ;  /* 0x000000fd1000780c */ /* 0x000fe40003f04070 */
[----:B------:R-:W-:Y:S02]  /*3470*/  MOV R13, R3 ;  /* 0x00000003000d7202 */ /* 0x000fe40000000f00 */
[----:B------:R-:W-:-:S13]  /*3480*/  ISETP.GT.U32.OR P0, PT, R15, 0xfd, P0 ;  /* 0x000000fd0f00780c */ /* 0x000fda0000704470 */
[----:B------:R-:W-:Y:S01]  /*3490*/  @!P0 MOV R10, RZ ;  /* 0x000000ff000a8202 */ /* 0x000fe20000000f00 */
[----:B------:R-:W-:Y:S06]  /*34a0*/  @!P0 BRA `(.L_x_59) ;  /* 0x00000000005c8947 */ /* 0x000fec0003800000 */
[----:B------:R-:W-:Y:S02]  /*34b0*/  FSETP.GTU.FTZ.AND P0, PT, |R0|, +INF , PT ;  /* 0x7f8000000000780b */ /* 0x000fe40003f1c200 */
[----:B------:R-:W-:-:S04]  /*34c0*/  FSETP.GTU.FTZ.AND P1, PT, |R3|, +INF , PT ;  /* 0x7f8000000300780b */ /* 0x000fc80003f3c200 */
[----:B------:R-:W-:-:S13]  /*34d0*/  PLOP3.LUT P0, PT, P0, P1, PT, 0xf8, 0x8f ;  /* 0x00000000008f781c */ /* 0x000fda0000703f70 */
[----:B------:R-:W-:Y:S05]  /*34e0*/  @P0 BRA `(.L_x_60) ;  /* 0x0000000400440947 */ /* 0x000fea0003800000 */
[----:B------:R-:W-:-:S13]  /*34f0*/  LOP3.LUT P0, RZ, R13, 0x7fffffff, R0, 0xc8, !PT ;  /* 0x7fffffff0dff7812 */ /* 0x000fda000780c800 */
[----:B------:R-:W-:Y:S05]  /*3500*/  @!P0 BRA `(.L_x_61) ;  /* 0x0000000400348947 */ /* 0x000fea0003800000 */
[C---:B------:R-:W-:Y:S02]  /*3510*/  FSETP.NEU.FTZ.AND P3, PT, |R0|.reuse, +INF , PT ;  /* 0x7f8000000000780b */ /* 0x040fe40003f7d200 */
[----:B------:R-:W-:Y:S02]  /*3520*/  FSETP.NEU.FTZ.AND P1, PT, |R3|, +INF , PT ;  /* 0x7f8000000300780b */ /* 0x000fe40003f3d200 */
[----:B------:R-:W-:-:S11]  /*3530*/  FSETP.NEU.FTZ.AND P0, PT, |R0|, +INF , PT ;  /* 0x7f8000000000780b */ /* 0x000fd60003f1d200 */
[----:B------:R-:W-:Y:S05]  /*3540*/  @!P1 BRA !P3, `(.L_x_61) ;  /* 0x0000000400249947 */ /* 0x000fea0005800000 */
[----:B------:R-:W-:-:S04]  /*3550*/  LOP3.LUT P3, RZ, R0, 0x7fffffff, RZ, 0xc0, !PT ;  /* 0x7fffffff00ff7812 */ /* 0x000fc8000786c0ff */
[----:B------:R-:W-:-:S13]  /*3560*/  PLOP3.LUT P1, PT, P1, P3, PT, 0x2f, 0xf2 ;  /* 0x0000000000f2781c */ /* 0x000fda0000f26577 */
[----:B------:R-:W-:Y:S05]  /*3570*/  @P1 BRA `(.L_x_62) ;  /* 0x0000000400101947 */ /* 0x000fea0003800000 */
[----:B------:R-:W-:-:S04]  /*3580*/  LOP3.LUT P1, RZ, R13, 0x7fffffff, RZ, 0xc0, !PT ;  /* 0x7fffffff0dff7812 */ /* 0x000fc8000782c0ff */
[----:B------:R-:W-:-:S13]  /*3590*/  PLOP3.LUT P0, PT, P0, P1, PT, 0x2f, 0xf2 ;  /* 0x0000000000f2781c */ /* 0x000fda0000702577 */
[----:B------:R-:W-:Y:S05]  /*35a0*/  @P0 BRA `(.L_x_63) ;  /* 0x0000000000f80947 */ /* 0x000fea0003800000 */
[----:B------:R-:W-:Y:S02]  /*35b0*/  ISETP.GE.AND P0, PT, R15, RZ, PT ;  /* 0x000000ff0f00720c */ /* 0x000fe40003f06270 */
[----:B------:R-:W-:-:S11]  /*35c0*/  ISETP.GE.AND P1, PT, R16, RZ, PT ;  /* 0x000000ff1000720c */ /* 0x000fd60003f26270 */
[----:B------:R-:W-:Y:S01]  /*35d0*/  @P0 MOV R10, RZ ;  /* 0x000000ff000a0202 */ /* 0x000fe20000000f00 */
[----:B------:R-:W-:Y:S01]  /*35e0*/  @!P0 FFMA R0, R0, 1.84467440737095516160e+19, RZ ;  /* 0x5f80000000008823 */ /* 0x000fe200000000ff */
[----:B------:R-:W-:Y:S01]  /*35f0*/  @!P0 MOV R10, 0xffffffc0 ;  /* 0xffffffc0000a8802 */ /* 0x000fe20000000f00 */
[----:B------:R-:W-:-:S03]  /*3600*/  @!P1 FFMA R13, R3, 1.84467440737095516160e+19, RZ ;  /* 0x5f800000030d9823 */ /* 0x000fc600000000ff */
[----:B------:R-:W-:-:S07]  /*3610*/  @!P1 IADD3 R10, PT, PT, R10, 0x40, RZ ;  /* 0x000000400a0a9810 */ /* 0x000fce0007ffe0ff */
.L_x_59:
[----:B------:R-:W-:Y:S02]  /*3620*/  LEA R16, R11, 0xc0800000, 0x17 ;  /* 0xc08000000b107811 */ /* 0x000fe400078eb8ff */
[----:B------:R-:W-:Y:S02]  /*3630*/  IADD3 R14, PT, PT, R14, -0x7f, RZ ;  /* 0xffffff810e0e7810 */ /* 0x000fe40007ffe0ff */
[----:B------:R-:W-:-:S03]  /*3640*/  IADD3 R17, PT, PT, -R16, R13, RZ ;  /* 0x0000000d10117210 */ /* 0x000fc60007ffe1ff */
[C---:B------:R-:W-:Y:S01]  /*3650*/  IMAD R0, R14.reuse, -0x800000, R0 ;  /* 0xff8000000e007824 */ /* 0x040fe200078e0200 */
[----:B------:R0:W1:Y:S01]  /*3660*/  MUFU.RCP R16, R17 ;  /* 0x0000001100107308 */ /* 0x0000620000001000 */
[----:B------:R-:W-:Y:S01]  /*3670*/  FADD.FTZ R15, -R17, -RZ ;  /* 0x800000ff110f7221 */ /* 0x000fe20000010100 */
[----:B0-----:R-:W-:-:S04]  /*3680*/  IADD3 R17, PT, PT, R14, 0x7f, -R11 ;  /* 0x0000007f0e117810 */ /* 0x001fc80007ffe80b */
[----:B------:R-:W-:Y:S01]  /*3690*/  IADD3 R17, PT, PT, R17, R10, RZ ;  /* 0x0000000a11117210 */ /* 0x000fe20007ffe0ff */
[----:B-1----:R-:W-:-:S04]  /*36a0*/  FFMA R13, R16, R15, 1 ;  /* 0x3f800000100d7423 */ /* 0x002fc8000000000f */
[----:B------:R-:W-:-:S04]  /*36b0*/  FFMA R13, R16, R13, R16 ;  /* 0x0000000d100d7223 */ /* 0x000fc80000000010 */
[----:B------:R-:W-:-:S04]  /*36c0*/  FFMA R16, R0, R13, RZ ;  /* 0x0000000d00107223 */ /* 0x000fc800000000ff */
[----:B------:R-:W-:-:S04]  /*36d0*/  FFMA R18, R15, R16, R0 ;  /* 0x000000100f127223 */ /* 0x000fc80000000000 */
[----:B------:R-:W-:-:S04]  /*36e0*/  FFMA R16, R13, R18, R16 ;  /* 0x000000120d107223 */ /* 0x000fc80000000010 */
[----:B------:R-:W-:-:S04]  /*36f0*/  FFMA R15, R15, R16, R0 ;  /* 0x000000100f0f7223 */ /* 0x000fc80000000000 */
[----:B------:R-:W-:-:S05]  /*3700*/  FFMA R0, R13, R15, R16 ;  /* 0x0000000f0d007223 */ /* 0x000fca0000000010 */
[----:B------:R-:W-:-:S04]  /*3710*/  SHF.R.U32.HI R11, RZ, 0x17, R0 ;  /* 0x00000017ff0b7819 */ /* 0x000fc80000011600 */
[----:B------:R-:W-:-:S04]  /*3720*/  LOP3.LUT R11, R11, 0xff, RZ, 0xc0, !PT ;  /* 0x000000ff0b0b7812 */ /* 0x000fc800078ec0ff */
[----:B------:R-:W-:-:S04]  /*3730*/  IADD3 R11, PT, PT, R11, R17, RZ ;  /* 0x000000110b0b7210 */ /* 0x000fc80007ffe0ff */
[----:B------:R-:W-:-:S04]  /*3740*/  IADD3 R10, PT, PT, R11, -0x1, RZ ;  /* 0xffffffff0b0a7810 */ /* 0x000fc80007ffe0ff */
[----:B------:R-:W-:-:S13]  /*3750*/  ISETP.GE.U32.AND P0, PT, R10, 0xfe, PT ;  /* 0x000000fe0a00780c */ /* 0x000fda0003f06070 */
[----:B------:R-:W-:Y:S05]  /*3760*/  @!P0 BRA `(.L_x_64) ;  /* 0x0000000000808947 */ /* 0x000fea0003800000 */
[----:B------:R-:W-:-:S13]  /*3770*/  ISETP.GT.AND P0, PT, R11, 0xfe, PT ;  /* 0x000000fe0b00780c */ /* 0x000fda0003f04270 */
[----:B------:R-:W-:Y:S05]  /*3780*/  @P0 BRA `(.L_x_65) ;  /* 0x00000000006c0947 */ /* 0x000fea0003800000 */
[----:B------:R-:W-:-:S13]  /*3790*/  ISETP.GE.AND P0, PT, R11, 0x1, PT ;  /* 0x000000010b00780c */ /* 0x000fda0003f06270 */
[----:B------:R-:W-:Y:S05]  /*37a0*/  @P0 BRA `(.L_x_66) ;  /* 0x0000000000980947 */ /* 0x000fea0003800000 */
[----:B------:R-:W-:Y:S02]  /*37b0*/  ISETP.GE.AND P0, PT, R11, -0x18, PT ;  /* 0xffffffe80b00780c */ /* 0x000fe40003f06270 */
[----:B------:R-:W-:-:S11]  /*37c0*/  LOP3.LUT R0, R0, 0x80000000, RZ, 0xc0, !PT ;  /* 0x8000000000007812 */ /* 0x000fd600078ec0ff */
[----:B------:R-:W-:Y:S05]  /*37d0*/  @!P0 BRA `(.L_x_66) ;  /* 0x00000000008c8947 */ /* 0x000fea0003800000 */
[-CC-:B------:R-:W-:Y:S01]  /*37e0*/  FFMA.RZ R10, R13, R15.reuse, R16.reuse ;  /* 0x0000000f0d0a7223 */ /* 0x180fe2000000c010 */
[C---:B------:R-:W-:Y:S02]  /*37f0*/  ISETP.NE.AND P3, PT, R11.reuse, RZ, PT ;  /* 0x000000ff0b00720c */ /* 0x040fe40003f65270 */
[----:B------:R-:W-:Y:S02]  /*3800*/  ISETP.NE.AND P1, PT, R11, RZ, PT ;  /* 0x000000ff0b00720c */ /* 0x000fe40003f25270 */
[----:B------:R-:W-:Y:S01]  /*3810*/  LOP3.LUT R14, R10, 0x7fffff, RZ, 0xc0, !PT ;  /* 0x007fffff0a0e7812 */ /* 0x000fe200078ec0ff */
[CCC-:B------:R-:W-:Y:S01]  /*3820*/  FFMA.RP R10, R13.reuse, R15.reuse, R16.reuse ;  /* 0x0000000f0d0a7223 */ /* 0x1c0fe20000008010 */
[----:B------:R-:W-:Y:S01]  /*3830*/  FFMA.RM R13, R13, R15, R16 ;  /* 0x0000000f0d0d7223 */ /* 0x000fe20000004010 */
[----:B------:R-:W-:Y:S02]  /*3840*/  IADD3 R15, PT, PT, R11, 0x20, RZ ;  /* 0x000000200b0f7810 */ /* 0x000fe40007ffe0ff */
[----:B------:R-:W-:-:S02]  /*3850*/  LOP3.LUT R14, R14, 0x800000, RZ, 0xfc, !PT ;  /* 0x008000000e0e7812 */ /* 0x000fc400078efcff */
[----:B------:R-:W-:Y:S02]  /*3860*/  IADD3 R11, PT, PT, -R11, RZ, RZ ;  /* 0x000000ff0b0b7210 */ /* 0x000fe40007ffe1ff */
[----:B------:R-:W-:Y:S02]  /*3870*/  SHF.L.U32 R15, R14, R15, RZ ;  /* 0x0000000f0e0f7219 */ /* 0x000fe400000006ff */
[----:B------:R-:W-:Y:S02]  /*3880*/  FSETP.NEU.FTZ.AND P0, PT, R10, R13, PT ;  /* 0x0000000d0a00720b */ /* 0x000fe40003f1d000 */
[----:B------:R-:W-:Y:S02]  /*3890*/  SEL R11, R11, RZ, P3 ;  /* 0x000000ff0b0b7207 */ /* 0x000fe40001800000 */
[----:B------:R-:W-:Y:S02]  /*38a0*/  ISETP.NE.AND P1, PT, R15, RZ, P1 ;  /* 0x000000ff0f00720c */ /* 0x000fe40000f25270 */
[----:B------:R-:W-:-:S02]  /*38b0*/  SHF.R.U32.HI R11, RZ, R11, R14 ;  /* 0x0000000bff0b7219 */ /* 0x000fc4000001160e */
[----:B------:R-:W-:Y:S02]  /*38c0*/  PLOP3.LUT P0, PT, P0, P1, PT, 0xf8, 0x8f ;  /* 0x00000000008f781c */ /* 0x000fe40000703f70 */
[----:B------:R-:W-:Y:S02]  /*38d0*/  SHF.R.U32.HI R13, RZ, 0x1, R11 ;  /* 0x00000001ff0d7819 */ /* 0x000fe4000001160b */
[----:B------:R-:W-:-:S04]  /*38e0*/  SEL R10, RZ, 0x1, !P0 ;  /* 0x00000001ff0a7807 */ /* 0x000fc80004000000 */
[----:B------:R-:W-:-:S04]  /*38f0*/  LOP3.LUT R10, R10, 0x1, R13, 0xf8, !PT ;  /* 0x000000010a0a7812 */ /* 0x000fc800078ef80d */
[----:B------:R-:W-:-:S04]  /*3900*/  LOP3.LUT R10, R10, R11, RZ, 0xc0, !PT ;  /* 0x0000000b0a0a7212 */ /* 0x000fc800078ec0ff */
[----:B------:R-:W-:-:S04]  /*3910*/  IADD3 R13, PT, PT, R13, R10, RZ ;  /* 0x0000000a0d0d7210 */ /* 0x000fc80007ffe0ff */
[----:B------:R-:W-:Y:S01]  /*3920*/  LOP3.LUT R0, R13, R0, RZ, 0xfc, !PT ;  /* 0x000000000d007212 */ /* 0x000fe200078efcff */
[----:B------:R-:W-:Y:S06]  /*3930*/  BRA `(.L_x_66) ;  /* 0x0000000000347947 */ /* 0x000fec0003800000 */
.L_x_65:
[----:B------:R-:W-:-:S04]  /*3940*/  LOP3.LUT R0, R0, 0x80000000, RZ, 0xc0, !PT ;  /* 0x8000000000007812 */ /* 0x000fc800078ec0ff */
[----:B------:R-:W-:Y:S01]  /*3950*/  LOP3.LUT R0, R0, 0x7f800000, RZ, 0xfc, !PT ;  /* 0x7f80000000007812 */ /* 0x000fe200078efcff */
[----:B------:R-:W-:Y:S06]  /*3960*/  BRA `(.L_x_66) ;  /* 0x0000000000287947 */ /* 0x000fec0003800000 */
.L_x_64:
[----:B------:R-:W-:Y:S01]  /*3970*/  LEA R0, R17, R0, 0x17 ;  /* 0x0000000011007211 */ /* 0x000fe200078eb8ff */
[----:B------:R-:W-:Y:S06]  /*3980*/  BRA `(.L_x_66) ;  /* 0x0000000000207947 */ /* 0x000fec0003800000 */
.L_x_63:
[----:B------:R-:W-:-:S04]  /*3990*/  LOP3.LUT R0, R13, 0x80000000, R0, 0x48, !PT ;  /* 0x800000000d007812 */ /* 0x000fc800078e4800 */
[----:B------:R-:W-:Y:S01]  /*39a0*/  LOP3.LUT R0, R0, 0x7f800000, RZ, 0xfc, !PT ;  /* 0x7f80000000007812 */ /* 0x000fe200078efcff */
[----:B------:R-:W-:Y:S06]  /*39b0*/  BRA `(.L_x_66) ;  /* 0x0000000000147947 */ /* 0x000fec0003800000 */
.L_x_62:
[----:B------:R-:W-:Y:S01]  /*39c0*/  LOP3.LUT R0, R13, 0x80000000, R0, 0x48, !PT ;  /* 0x800000000d007812 */ /* 0x000fe200078e4800 */
[----:B------:R-:W-:Y:S06]  /*39d0*/  BRA `(.L_x_66) ;  /* 0x00000000000c7947 */ /* 0x000fec0003800000 */
.L_x_61:
[----:B------:R-:W0:Y:S01]  /*39e0*/  MUFU.RSQ R0, -QNAN ;  /* 0xffc0000000007908 */ /* 0x000e220000001400 */
[----:B------:R-:W-:Y:S05]  /*39f0*/  BRA `(.L_x_66) ;  /* 0x0000000000047947 */ /* 0x000fea0003800000 */
.L_x_60:
[----:B------:R-:W-:-:S07]  /*3a00*/  FADD.FTZ R0, R0, R3 ;  /* 0x0000000300007221 */ /* 0x000fce0000010000 */
.L_x_66:
[----:B------:R-:W-:-:S04]  /*3a10*/  HFMA2 R13, -RZ, RZ, 0, 0 ;  /* 0x00000000ff0d7431 */ /* 0x000fc800000001ff */
[----:B0-----:R-:W-:Y:S05]  /*3a20*/  RET.REL.NODEC R12 `(_Z14softmax_kernelPfii) ;  /* 0xffffffc40c747950 */ /* 0x001fea0003c3ffff */
.L_x_67:
        /* <DEDUP_REMOVED lines=13> */
.L_x_87:


//--------------------- .text._Z15bias_add_kernelPfS_ii --------------------------
	.section	.text._Z15bias_add_kernelPfS_ii,"ax",@progbits
	.align	128
        .global         _Z15bias_add_kernelPfS_ii
        .type           _Z15bias_add_kernelPfS_ii,@function
        .size           _Z15bias_add_kernelPfS_ii,(.L_x_93 - _Z15bias_add_kernelPfS_ii)
        .other          _Z15bias_add_kernelPfS_ii,@"STO_CUDA_ENTRY STV_DEFAULT"
_Z15bias_add_kernelPfS_ii:
.text._Z15bias_add_kernelPfS_ii:
[----:B------:R-:W-:Y:S08]  /*0000*/  LDC R1, c[0x0][0x37c] ;  /* 0x0000df00ff017b82 */ /* 0x000ff00000000800 */
[----:B------:R-:W0:Y:S01]  /*0010*/  LDC R8, c[0x0][0x394] ;  /* 0x0000e500ff087b82 */ /* 0x000e220000000800 */
[----:B------:R-:W1:Y:S07]  /*0020*/  S2R R4, SR_TID.X ;  /* 0x0000000000047919 */ /* 0x000e6e0000002100 */
[----:B------:R-:W1:Y:S08]  /*0030*/  S2UR UR4, SR_CTAID.X ;  /* 0x00000000000479c3 */ /* 0x000e700000002500 */
[----:B------:R-:W1:Y:S01]  /*0040*/  LDC R7, c[0x0][0x360] ;  /* 0x0000d800ff077b82 */ /* 0x000e620000000800 */
[----:B0-----:R-:W-:-:S04]  /*0050*/  IABS R9, R8 ;  /* 0x0000000800097213 */ /* 0x001fc80000000000 */
[----:B------:R-:W0:Y:S01]  /*0060*/  I2F.RP R0, R9 ;  /* 0x0000000900007306 */ /* 0x000e220000209400 */
[----:B-1----:R-:W-:Y:S01]  /*0070*/  IMAD R7, R7, UR4, R4 ;  /* 0x0000000407077c24 */ /* 0x002fe2000f8e0204 */
[----:B------:R-:W1:Y:S06]  /*0080*/  LDCU UR4, c[0x0][0x390] ;  /* 0x00007200ff0477ac */ /* 0x000e6c0008000800 */
[----:B0-----:R-:W0:Y:S02]  /*0090*/  MUFU.RCP R0, R0 ;  /* 0x0000000000007308 */ /* 0x001e240000001000 */
[----:B0-----:R-:W-:Y:S01]  /*00a0*/  VIADD R2, R0, 0xffffffe ;  /* 0x0ffffffe00027836 */ /* 0x001fe20000000000 */
[----:B------:R-:W-:-:S05]  /*00b0*/  IABS R0, R7 ;  /* 0x0000000700007213 */ /* 0x000fca0000000000 */
[----:B------:R0:W2:Y:S02]  /*00c0*/  F2I.FTZ.U32.TRUNC.NTZ R3, R2 ;  /* 0x0000000200037305 */ /* 0x0000a4000021f000 */
[----:B0-----:R-:W-:Y:S02]  /*00d0*/  IMAD.MOV.U32 R2, RZ, RZ, RZ ;  /* 0x000000ffff027224 */ /* 0x001fe400078e00ff */
[----:B--2---:R-:W-:-:S04]  /*00e0*/  IMAD.MOV R6, RZ, RZ, -R3 ;  /* 0x000000ffff067224 */ /* 0x004fc800078e0a03 */
[----:B------:R-:W-:Y:S01]  /*00f0*/  IMAD R5, R6, R9, RZ ;  /* 0x0000000906057224 */ /* 0x000fe200078e02ff */
[----:B------:R-:W-:-:S03]  /*0100*/  LOP3.LUT R6, RZ, R8, RZ, 0x33, !PT ;  /* 0x00000008ff067212 */ /* 0x000fc600078e33ff */
[----:B------:R-:W-:Y:S01]  /*0110*/  IMAD.HI.U32 R3, R3, R5, R2 ;  /* 0x0000000503037227 */ /* 0x000fe200078e0002 */
[----:B------:R-:W-:-:S04]  /*0120*/  LOP3.LUT R2, R7, R8, RZ, 0x3c, !PT ;  /* 0x0000000807027212 */ /* 0x000fc800078e3cff */
[----:B------:R-:W-:Y:S01]  /*0130*/  ISETP.GE.AND P0, PT, R2, RZ, PT ;  /* 0x000000ff0200720c */ /* 0x000fe20003f06270 */
[----:B------:R-:W-:-:S05]  /*0140*/  IMAD.HI.U32 R3, R3, R0, RZ ;  /* 0x0000000003037227 */ /* 0x000fca00078e00ff */
[----:B------:R-:W-:-:S05]  /*0150*/  IADD3 R4, PT, PT, -R3, RZ, RZ ;  /* 0x000000ff03047210 */ /* 0x000fca0007ffe1ff */
[----:B------:R-:W-:-:S05]  /*0160*/  IMAD R0, R9, R4, R0 ;  /* 0x0000000409007224 */ /* 0x000fca00078e0200 */
[----:B------:R-:W-:-:S13]  /*0170*/  ISETP.GT.U32.AND P2, PT, R9, R0, PT ;  /* 0x000000000900720c */ /* 0x000fda0003f44070 */
[----:B------:R-:W-:Y:S02]  /*0180*/  @!P2 IMAD.IADD R0, R0, 0x1, -R9 ;  /* 0x000000010000a824 */ /* 0x000fe400078e0a09 */
[----:B------:R-:W-:-:S03]  /*0190*/  @!P2 VIADD R3, R3, 0x1 ;  /* 0x000000010303a836 */ /* 0x000fc60000000000 */
[----:B------:R-:W-:-:S13]  /*01a0*/  ISETP.GE.U32.AND P1, PT, R0, R9, PT ;  /* 0x000000090000720c */ /* 0x000fda0003f26070 */
[----:B------:R-:W-:Y:S02]  /*01b0*/  @P1 IADD3 R3, PT, PT, R3, 0x1, RZ ;  /* 0x0000000103031810 */ /* 0x000fe40007ffe0ff */
[----:B------:R-:W-:-:S03]  /*01c0*/  ISETP.NE.AND P1, PT, R8, RZ, PT ;  /* 0x000000ff0800720c */ /* 0x000fc60003f25270 */
[----:B------:R-:W-:-:S05]  /*01d0*/  @!P0 IMAD.MOV R3, RZ, RZ, -R3 ;  /* 0x000000ffff038224 */ /* 0x000fca00078e0a03 */
[----:B------:R-:W-:-:S04]  /*01e0*/  SEL R3, R6, R3, !P1 ;  /* 0x0000000306037207 */ /* 0x000fc80004800000 */
[----:B-1----:R-:W-:-:S04]  /*01f0*/  ISETP.GE.AND P0, PT, R3, UR4, PT ;  /* 0x0000000403007c0c */ /* 0x002fc8000bf06270 */
[----:B------:R-:W-:-:S13]  /*0200*/  ISETP.LT.OR P0, PT, R8, RZ, P0 ;  /* 0x000000ff0800720c */ /* 0x000fda0000701670 */
[----:B------:R-:W-:Y:S05]  /*0210*/  @P0 EXIT ;  /* 0x000000000000094d */ /* 0x000fea0003800000 */
[----:B------:R-:W0:Y:S01]  /*0220*/  LDC.64 R2, c[0x0][0x388] ;  /* 0x0000e200ff027b82 */ /* 0x000e220000000a00 */
[----:B------:R-:W-:Y:S01]  /*0230*/  ISETP.GE.AND P2, PT, R7, RZ, PT ;  /* 0x000000ff0700720c */ /* 0x000fe20003f46270 */
[----:B------:R-:W1:Y:S01]  /*0240*/  LDCU.64 UR4, c[0x0][0x358] ;  /* 0x00006b00ff0477ac */ /* 0x000e620008000a00 */
[----:B------:R-:W-:Y:S01]  /*0250*/  ISETP.GT.U32.AND P0, PT, R9, R0, PT ;  /* 0x000000000900720c */ /* 0x000fe20003f04070 */
[----:B------:R-:W-:-:S04]  /*0260*/  IMAD.IADD R9, R0, 0x1, -R9 ;  /* 0x0000000100097824 */ /* 0x000fc800078e0a09 */
[----:B------:R-:W2:Y:S01]  /*0270*/  LDC.64 R4, c[0x0][0x380] ;  /* 0x0000e000ff047b82 */ /* 0x000ea20000000a00 */
[----:B------:R-:W-:-:S05]  /*0280*/  SEL R9, R9, R0, !P0 ;  /* 0x0000000009097207 */ /* 0x000fca0004000000 */
[----:B------:R-:W-:-:S04]  /*0290*/  @!P2 IADD3 R9, PT, PT, -R9, RZ, RZ ;  /* 0x000000ff0909a210 */ /* 0x000fc80007ffe1ff */
[----:B------:R-:W-:-:S05]  /*02a0*/  SEL R9, R6, R9, !P1 ;  /* 0x0000000906097207 */ /* 0x000fca0004800000 */
[----:B0-----:R-:W-:-:S06]  /*02b0*/  IMAD.WIDE R2, R9, 0x4, R2 ;  /* 0x0000000409027825 */ /* 0x001fcc00078e0202 */
[----:B-1----:R-:W3:Y:S01]  /*02c0*/  LDG.E R2, desc[UR4][R2.64] ;  /* 0x0000000402027981 */ /* 0x002ee2000c1e1900 */
[----:B--2---:R-:W-:-:S05]  /*02d0*/  IMAD.WIDE R4, R7, 0x4, R4 ;  /* 0x0000000407047825 */ /* 0x004fca00078e0204 */
[----:B------:R-:W3:Y:S02]  /*02e0*/  LDG.E R7, desc[UR4][R4.64] ;  /* 0x0000000404077981 */ /* 0x000ee4000c1e1900 */
[----:B---3--:R-:W-:-:S05]  /*02f0*/  FADD R7, R2, R7 ;  /* 0x0000000702077221 */ /* 0x008fca0000000000 */
[----:B------:R-:W-:Y:S01]  /*0300*/  STG.E desc[UR4][R4.64], R7 ;  /* 0x0000000704007986 */ /* 0x000fe2000c101904 */
[----:B------:R-:W-:Y:S05]  /*0310*/  EXIT ;  /* 0x000000000000794d */ /* 0x000fea0003800000 */
.L_x_68:
        /* <DEDUP_REMOVED lines=14> */
.L_x_93:


//--------------------- .text._Z11relu_kernelPfi  --------------------------
	.section	.text._Z11relu_kernelPfi,"ax",@progbits
	.align	128
        .global         _Z11relu_kernelPfi
        .type           _Z11relu_kernelPfi,@function
        .size           _Z11relu_kernelPfi,(.L_x_94 - _Z11relu_kernelPfi)
        .other          _Z11relu_kernelPfi,@"STO_CUDA_ENTRY STV_DEFAULT"
_Z11relu_kernelPfi:
.text._Z11relu_kernelPfi:
        /* <DEDUP_REMOVED lines=11> */
[----:B-1----:R-:W2:Y:S02]  /*00b0*/  LDG.E R0, desc[UR4][R2.64] ;  /* 0x0000000402007981 */ /* 0x002ea4000c1e1900 */
[----:B--2---:R-:W-:-:S05]  /*00c0*/  FMNMX R5, RZ, R0, !PT ;  /* 0x00000000ff057209 */ /* 0x004fca0007800000 */
[----:B------:R-:W-:Y:S01]  /*00d0*/  STG.E desc[UR4][R2.64], R5 ;  /* 0x0000000502007986 */ /* 0x000fe2000c101904 */
[----:B------:R-:W-:Y:S05]  /*00e0*/  EXIT ;  /* 0x000000000000794d */ /* 0x000fea0003800000 */
.L_x_69:
        /* <DEDUP_REMOVED lines=9> */
.L_x_94:


//--------------------- .text._Z18matmul_at_b_kernelPfS_S_iii --------------------------
	.section	.text._Z18matmul_at_b_kernelPfS_S_iii,"ax",@progbits
	.align	128
        .global         _Z18matmul_at_b_kernelPfS_S_iii
        .type           _Z18matmul_at_b_kernelPfS_S_iii,@function
        .size           _Z18matmul_at_b_kernelPfS_S_iii,(.L_x_95 - _Z18matmul_at_b_kernelPfS_S_iii)
        .other          _Z18matmul_at_b_kernelPfS_S_iii,@"STO_CUDA_ENTRY STV_DEFAULT"
_Z18matmul_at_b_kernelPfS_S_iii:
.text._Z18matmul_at_b_kernelPfS_S_iii:
[----:B------:R-:W-:Y:S01]  /*0000*/  LDC R1, c[0x0][0x37c] ;  /* 0x0000df00ff017b82 */ /* 0x000fe20000000800 */
[----:B------:R-:W0:Y:S07]  /*0010*/  S2R R6, SR_TID.X ;  /* 0x0000000000067919 */ /* 0x000e2e0000002100 */
[----:B------:R-:W1:Y:S01]  /*0020*/  LDC R5, c[0x0][0x364] ;  /* 0x0000d900ff057b82 */ /* 0x000e620000000800 */
[----:B------:R-:W1:Y:S07]  /*0030*/  S2R R4, SR_TID.Y ;  /* 0x0000000000047919 */ /* 0x000e6e0000002200 */
[----:B------:R-:W0:Y:S08]  /*0040*/  S2UR UR5, SR_CTAID.X ;  /* 0x00000000000579c3 */ /* 0x000e300000002500 */
[----:B------:R-:W0:Y:S08]  /*0050*/  LDC R3, c[0x0][0x360] ;  /* 0x0000d800ff037b82 */ /* 0x000e300000000800 */
[----:B------:R-:W1:Y:S08]  /*0060*/  S2UR UR4, SR_CTAID.Y ;  /* 0x00000000000479c3 */ /* 0x000e700000002600 */
[----:B------:R-:W2:Y:S08]  /*0070*/  LDC R0, c[0x0][0x3a0] ;  /* 0x0000e800ff007b82 */ /* 0x000eb00000000800 */
[----:B------:R-:W3:Y:S01]  /*0080*/  LDC R2, c[0x0][0x39c] ;  /* 0x0000e700ff027b82 */ /* 0x000ee20000000800 */
[----:B0-----:R-:W-:-:S02]  /*0090*/  IMAD R3, R3, UR5, R6 ;  /* 0x0000000503037c24 */ /* 0x001fc4000f8e0206 */
[----:B-1----:R-:W-:-:S03]  /*00a0*/  IMAD R5, R5, UR4, R4 ;  /* 0x0000000405057c24 */ /* 0x002fc6000f8e0204 */
[----:B--2---:R-:W-:-:S04]  /*00b0*/  ISETP.GE.AND P0, PT, R3, R0, PT ;  /* 0x000000000300720c */ /* 0x004fc80003f06270 */
[----:B---3--:R-:W-:-:S13]  /*00c0*/  ISETP.GE.OR P0, PT, R5, R2, P0 ;  /* 0x000000020500720c */ /* 0x008fda0000706670 */
        /* <DEDUP_REMOVED lines=17> */
.L_x_72:
        /* <DEDUP_REMOVED lines=47> */
.L_x_71:
        /* <DEDUP_REMOVED lines=30> */
.L_x_73:
        /* <DEDUP_REMOVED lines=28> */
.L_x_70:
[----:B------:R-:W0:Y:S01]  /*0870*/  LDC.64 R6, c[0x0][0x390] ;  /* 0x0000e400ff067b82 */ /* 0x000e220000000a00 */
[----:B------:R-:W-:-:S04]  /*0880*/  IMAD R3, R5, R0, R3 ;  /* 0x0000000005037224 */ /* 0x000fc800078e0203 */
[----:B0-----:R-:W-:-:S05]  /*0890*/  IMAD.WIDE R2, R3, 0x4, R6 ;  /* 0x0000000403027825 */ /* 0x001fca00078e0206 */
[----:B------:R-:W-:Y:S01]  /*08a0*/  STG.E desc[UR4][R2.64], R29 ;  /* 0x0000001d02007986 */ /* 0x000fe2000c101904 */
[----:B------:R-:W-:Y:S05]  /*08b0*/  EXIT ;  /* 0x000000000000794d */ /* 0x000fea0003800000 */
.L_x_74:
        /* <DEDUP_REMOVED lines=12> */
.L_x_95:


//--------------------- .text._Z18matmul_a_bt_kernelPfS_S_iii --------------------------
	.section	.text._Z18matmul_a_bt_kernelPfS_S_iii,"ax",@progbits
	.align	128
        .global         _Z18matmul_a_bt_kernelPfS_S_iii
        .type           _Z18matmul_a_bt_kernelPfS_S_iii,@function
        .size           _Z18matmul_a_bt_kernelPfS_S_iii,(.L_x_96 - _Z18matmul_a_bt_kernelPfS_S_iii)
        .other          _Z18matmul_a_bt_kernelPfS_S_iii,@"STO_CUDA_ENTRY STV_DEFAULT"
_Z18matmul_a_bt_kernelPfS_S_iii:
.text._Z18matmul_a_bt_kernelPfS_S_iii:
[----:B------:R-:W-:Y:S01]  /*0000*/  LDC R1, c[0x0][0x37c] ;  /* 0x0000df00ff017b82 */ /* 0x000fe20000000800 */
[----:B------:R-:W0:Y:S07]  /*0010*/  S2R R3, SR_TID.X ;  /* 0x0000000000037919 */ /* 0x000e2e0000002100 */
[----:B------:R-:W1:Y:S01]  /*0020*/  LDC R7, c[0x0][0x364] ;  /* 0x0000d900ff077b82 */ /* 0x000e620000000800 */
[----:B------:R-:W2:Y:S01]  /*0030*/  LDCU UR11, c[0x0][0x3a0] ;  /* 0x00007400ff0b77ac */ /* 0x000ea20008000800 */
[----:B------:R-:W1:Y:S01]  /*0040*/  S2R R2, SR_TID.Y ;  /* 0x0000000000027919 */ /* 0x000e620000002200 */
[----:B------:R-:W3:Y:S05]  /*0050*/  LDCU UR6, c[0x0][0x398] ;  /* 0x00007300ff0677ac */ /* 0x000eea0008000800 */
[----:B------:R-:W0:Y:S08]  /*0060*/  S2UR UR5, SR_CTAID.X ;  /* 0x00000000000579c3 */ /* 0x000e300000002500 */
[----:B------:R-:W0:Y:S08]  /*0070*/  LDC R0, c[0x0][0x360] ;  /* 0x0000d800ff007b82 */ /* 0x000e300000000800 */
[----:B------:R-:W1:Y:S01]  /*0080*/  S2UR UR4, SR_CTAID.Y ;  /* 0x00000000000479c3 */ /* 0x000e620000002600 */
[----:B0-----:R-:W-:-:S05]  /*0090*/  IMAD R0, R0, UR5, R3 ;  /* 0x0000000500007c24 */ /* 0x001fca000f8e0203 */
[----:B--2---:R-:W-:Y:S01]  /*00a0*/  ISETP.GE.AND P0, PT, R0, UR11, PT ;  /* 0x0000000b00007c0c */ /* 0x004fe2000bf06270 */
[----:B-1----:R-:W-:-:S05]  /*00b0*/  IMAD R7, R7, UR4, R2 ;  /* 0x0000000407077c24 */ /* 0x002fca000f8e0202 */
[----:B---3--:R-:W-:-:S13]  /*00c0*/  ISETP.GE.OR P0, PT, R7, UR6, P0 ;  /* 0x0000000607007c0c */ /* 0x008fda0008706670 */
[----:B------:R-:W-:Y:S05]  /*00d0*/  @P0 EXIT ;  /* 0x000000000000094d */ /* 0x000fea0003800000 */
[----:B------:R-:W0:Y:S01]  /*00e0*/  LDCU UR7, c[0x0][0x39c] ;  /* 0x00007380ff0777ac */ /* 0x000e220008000800 */
[----:B------:R-:W-:Y:S01]  /*00f0*/  HFMA2 R14, -RZ, RZ, 0, 0 ;  /* 0x00000000ff0e7431 */ /* 0x000fe200000001ff */
[----:B------:R-:W1:Y:S01]  /*0100*/  LDCU.64 UR12, c[0x0][0x358] ;  /* 0x00006b00ff0c77ac */ /* 0x000e620008000a00 */
[----:B0-----:R-:W-:-:S09]  /*0110*/  UISETP.GE.AND UP0, UPT, UR7, 0x1, UPT ;  /* 0x000000010700788c */ /* 0x001fd2000bf06270 */
[----:B-1----:R-:W-:Y:S05]  /*0120*/  BRA.U !UP0, `(.L_x_75) ;  /* 0x00000009089c7547 */ /* 0x002fea000b800000 */
[----:B------:R-:W-:Y:S02]  /*0130*/  UISETP.GE.U32.AND UP1, UPT, UR7, 0x10, UPT ;  /* 0x000000100700788c */ /* 0x000fe4000bf26070 */
[----:B------:R-:W-:Y:S01]  /*0140*/  IMAD R8, R7, UR7, RZ ;  /* 0x0000000707087c24 */ /* 0x000fe2000f8e02ff */
[----:B------:R-:W-:Y:S02]  /*0150*/  ULOP3.LUT UR10, UR7, 0xf, URZ, 0xc0, !UPT ;  /* 0x0000000f070a7892 */ /* 0x000fe4000f8ec0ff */
[----:B------:R-:W-:Y:S01]  /*0160*/  IMAD R9, R0, UR7, RZ ;  /* 0x0000000700097c24 */ /* 0x000fe2000f8e02ff */
[----:B------:R-:W-:Y:S01]  /*0170*/  MOV R14, RZ ;  /* 0x000000ff000e7202 */ /* 0x000fe20000000f00 */
[----:B------:R-:W-:Y:S01]  /*0180*/  UMOV UR4, URZ ;  /* 0x000000ff00047c82 */ /* 0x000fe20008000000 */
[----:B------:R-:W-:Y:S01]  /*0190*/  UISETP.NE.AND UP0, UPT, UR10, URZ, UPT ;  /* 0x000000ff0a00728c */ /* 0x000fe2000bf05270 */
[----:B------:R-:W-:Y:S10]  /*01a0*/  BRA.U !UP1, `(.L_x_76) ;  /* 0x0000000509107547 */ /* 0x000ff4000b800000 */
[----:B------:R-:W0:Y:S01]  /*01b0*/  LDC.64 R2, c[0x0][0x380] ;  /* 0x0000e000ff027b82 */ /* 0x000e220000000a00 */
[----:B------:R-:W1:Y:S01]  /*01c0*/  LDCU.64 UR8, c[0x0][0x388] ;  /* 0x00007100ff0877ac */ /* 0x000e620008000a00 */
[----:B------:R-:W-:Y:S02]  /*01d0*/  MOV R14, RZ ;  /* 0x000000ff000e7202 */ /* 0x000fe40000000f00 */
[----:B------:R-:W-:Y:S01]  /*01e0*/  MOV R6, R9 ;  /* 0x0000000900067202 */ /* 0x000fe20000000f00 */
[----:B------:R-:W-:Y:S02]  /*01f0*/  ULOP3.LUT UR4, UR7, 0x7ffffff0, URZ, 0xc0, !UPT ;  /* 0x7ffffff007047892 */ /* 0x000fe4000f8ec0ff */
[----:B-1----:R-:W-:Y:S02]  /*0200*/  UIADD3 UR5, UP1, UPT, UR8, 0x20, URZ ;  /* 0x0000002008057890 */ /* 0x002fe4000ff3e0ff */
[----:B------:R-:W-:Y:S02]  /*0210*/  UIADD3 UR8, UPT, UPT, -UR4, URZ, URZ ;  /* 0x000000ff04087290 */ /* 0x000fe4000fffe1ff */
[----:B------:R-:W-:Y:S01]  /*0220*/  UIADD3.X UR6, UPT, UPT, URZ, UR9, URZ, UP1, !UPT ;  /* 0x00000009ff067290 */ /* 0x000fe20008ffe4ff */
[----:B0-----:R-:W-:-:S03]  /*0230*/  IMAD.WIDE.U32 R2, R8, 0x4, R2 ;  /* 0x0000000408027825 */ /* 0x001fc600078e0002 */
[----:B------:R-:W-:-:S04]  /*0240*/  IADD3 R4, P0, PT, R2, 0x20, RZ ;  /* 0x0000002002047810 */ /* 0x000fc80007f1e0ff */
[----:B------:R-:W-:-:S09]  /*0250*/  IADD3.X R5, PT, PT, RZ, R3, RZ, P0, !PT ;  /* 0x00000003ff057210 */ /* 0x000fd200007fe4ff */
.L_x_77:
[----:B------:R-:W-:Y:S01]  /*0260*/  MOV R2, UR5 ;  /* 0x0000000500027c02 */ /* 0x000fe20008000f00 */
[----:B------:R-:W2:Y:S01]  /*0270*/  LDG.E R15, desc[UR12][R4.64+-0x20] ;  /* 0xffffe00c040f7981 */ /* 0x000ea2000c1e1900 */
[----:B------:R-:W-:-:S03]  /*0280*/  MOV R3, UR6 ;  /* 0x0000000600037c02 */ /* 0x000fc60008000f00 */
[----:B------:R-:W3:Y:S01]  /*0290*/  LDG.E R17, desc[UR12][R4.64+-0x1c] ;  /* 0xffffe40c04117981 */ /* 0x000ee2000c1e1900 */
[----:B------:R-:W-:-:S03]  /*02a0*/  IMAD.WIDE R2, R6, 0x4, R2 ;  /* 0x0000000406027825 */ /* 0x000fc600078e0202 */
[----:B------:R-:W4:Y:S04]  /*02b0*/  LDG.E R19, desc[UR12][R4.64+-0x18] ;  /* 0xffffe80c04137981 */ /* 0x000f28000c1e1900 */
[----:B------:R-:W2:Y:S04]  /*02c0*/  LDG.E R16, desc[UR12][R2.64+-0x20] ;  /* 0xffffe00c02107981 */ /* 0x000ea8000c1e1900 */
[----:B------:R-:W3:Y:S04]  /*02d0*/  LDG.E R24, desc[UR12][R2.64+-0x1c] ;  /* 0xffffe40c02187981 */ /* 0x000ee8000c1e1900 */
[----:B------:R-:W4:Y:S04]  /*02e0*/  LDG.E R18, desc[UR12][R2.64+-0x18] ;  /* 0xffffe80c02127981 */ /* 0x000f28000c1e1900 */
[----:B------:R-:W5:Y:S04]  /*02f0*/  LDG.E R20, desc[UR12][R4.64+-0x14] ;  /* 0xffffec0c04147981 */ /* 0x000f68000c1e1900 */
        /* <DEDUP_REMOVED lines=8> */
[----:B------:R-:W5:Y:S01]  /*0380*/  LDG.E R26, desc[UR12][R4.64+0x1c] ;  /* 0x00001c0c041a7981 */ /* 0x000f62000c1e1900 */
[----:B--2---:R-:W-:-:S03]  /*0390*/  FFMA R16, R15, R16, R14 ;  /* 0x000000100f107223 */ /* 0x004fc6000000000e */
[----:B------:R-:W2:Y:S01]  /*03a0*/  LDG.E R15, desc[UR12][R4.64+-0x4] ;  /* 0xfffffc0c040f7981 */ /* 0x000ea2000c1e1900 */
[----:B---3--:R-:W-:-:S03]  /*03b0*/  FFMA R24, R17, R24, R16 ;  /* 0x0000001811187223 */ /* 0x008fc60000000010 */
[----:B------:R-:W2:Y:S01]  /*03c0*/  LDG.E R14, desc[UR12][R2.64+-0x4] ;  /* 0xfffffc0c020e7981 */ /* 0x000ea2000c1e1900 */
[----:B----4-:R-:W-:-:S03]  /*03d0*/  FFMA R25, R19, R18, R24 ;  /* 0x0000001213197223 */ /* 0x010fc60000000018 */
[----:B------:R-:W3:Y:S04]  /*03e0*/  LDG.E R16, desc[UR12][R4.64] ;  /* 0x0000000c04107981 */ /* 0x000ee8000c1e1900 */
[----:B------:R-:W3:Y:S01]  /*03f0*/  LDG.E R17, desc[UR12][R2.64] ;  /* 0x0000000c02117981 */ /* 0x000ee2000c1e1900 */
[----:B-----5:R-:W-:-:S03]  /*0400*/  FFMA R25, R20, R21, R25 ;  /* 0x0000001514197223 */ /* 0x020fc60000000019 */
[----:B------:R-:W4:Y:S04]  /*0410*/  LDG.E R18, desc[UR12][R4.64+0x4] ;  /* 0x0000040c04127981 */ /* 0x000f28000c1e1900 */
[----:B------:R-:W4:Y:S01]  /*0420*/  LDG.E R19, desc[UR12][R2.64+0x4] ;  /* 0x0000040c02137981 */ /* 0x000f22000c1e1900 */
[----:B------:R-:W-:-:S03]  /*0430*/  FFMA R25, R22, R23, R25 ;  /* 0x0000001716197223 */ /* 0x000fc60000000019 */
[----:B------:R-:W5:Y:S04]  /*0440*/  LDG.E R20, desc[UR12][R4.64+0x8] ;  /* 0x0000080c04147981 */ /* 0x000f68000c1e1900 */
[----:B------:R-:W5:Y:S01]  /*0450*/  LDG.E R21, desc[UR12][R2.64+0x8] ;  /* 0x0000080c02157981 */ /* 0x000f62000c1e1900 */
[----:B------:R-:W-:-:S03]  /*0460*/  FFMA R25, R10, R11, R25 ;  /* 0x0000000b0a197223 */ /* 0x000fc60000000019 */
[----:B------:R-:W5:Y:S04]  /*0470*/  LDG.E R22, desc[UR12][R4.64+0xc] ;  /* 0x00000c0c04167981 */ /* 0x000f68000c1e1900 */
[----:B------:R-:W5:Y:S04]  /*0480*/  LDG.E R23, desc[UR12][R2.64+0xc] ;  /* 0x00000c0c02177981 */ /* 0x000f68000c1e1900 */
[----:B------:R-:W5:Y:S01]  /*0490*/  LDG.E R10, desc[UR12][R4.64+0x10] ;  /* 0x0000100c040a7981 */ /* 0x000f62000c1e1900 */
[----:B------:R-:W-:-:S03]  /*04a0*/  FFMA R28, R12, R13, R25 ;  /* 0x0000000d0c1c7223 */ /* 0x000fc60000000019 */
[----:B------:R-:W5:Y:S04]  /*04b0*/  LDG.E R11, desc[UR12][R2.64+0x10] ;  /* 0x0000100c020b7981 */ /* 0x000f68000c1e1900 */
[----:B------:R-:W5:Y:S04]  /*04c0*/  LDG.E R24, desc[UR12][R4.64+0x14] ;  /* 0x0000140c04187981 */ /* 0x000f68000c1e1900 */
[----:B------:R-:W5:Y:S04]  /*04d0*/  LDG.E R25, desc[UR12][R2.64+0x14] ;  /* 0x0000140c02197981 */ /* 0x000f68000c1e1900 */
[----:B------:R0:W5:Y:S04]  /*04e0*/  LDG.E R13, desc[UR12][R4.64+0x18] ;  /* 0x0000180c040d7981 */ /* 0x000168000c1e1900 */
[----:B------:R-:W5:Y:S01]  /*04f0*/  LDG.E R12, desc[UR12][R2.64+0x18] ;  /* 0x0000180c020c7981 */ /* 0x000f62000c1e1900 */
[----:B------:R-:W-:-:S04]  /*0500*/  UIADD3 UR8, UPT, UPT, UR8, 0x10, URZ ;  /* 0x0000001008087890 */ /* 0x000fc8000fffe0ff */
[----:B------:R-:W-:Y:S01]  /*0510*/  UISETP.NE.AND UP1, UPT, UR8, URZ, UPT ;  /* 0x000000ff0800728c */ /* 0x000fe2000bf25270 */
[----:B0-----:R-:W-:Y:S02]  /*0520*/  IADD3 R4, P0, PT, R4, 0x40, RZ ;  /* 0x0000004004047810 */ /* 0x001fe40007f1e0ff */
[----:B------:R-:W-:Y:S02]  /*0530*/  IADD3 R6, PT, PT, R6, 0x10, RZ ;  /* 0x0000001006067810 */ /* 0x000fe40007ffe0ff */
[----:B------:R-:W-:Y:S01]  /*0540*/  IADD3.X R5, PT, PT, RZ, R5, RZ, P0, !PT ;  /* 0x00000005ff057210 */ /* 0x000fe200007fe4ff */
[----:B--2---:R-:W-:-:S04]  /*0550*/  FFMA R15, R15, R14, R28 ;  /* 0x0000000e0f0f7223 */ /* 0x004fc8000000001c */
[----:B---3--:R-:W-:-:S04]  /*0560*/  FFMA R15, R16, R17, R15 ;  /* 0x00000011100f7223 */ /* 0x008fc8000000000f */
[----:B----4-:R-:W-:-:S04]  /*0570*/  FFMA R15, R18, R19, R15 ;  /* 0x00000013120f7223 */ /* 0x010fc8000000000f */
[----:B-----5:R-:W-:-:S04]  /*0580*/  FFMA R15, R20, R21, R15 ;  /* 0x00000015140f7223 */ /* 0x020fc8000000000f */
[----:B------:R-:W-:-:S04]  /*0590*/  FFMA R15, R22, R23, R15 ;  /* 0x00000017160f7223 */ /* 0x000fc8000000000f */
[----:B------:R-:W-:-:S04]  /*05a0*/  FFMA R11, R10, R11, R15 ;  /* 0x0000000b0a0b7223 */ /* 0x000fc8000000000f */
[----:B------:R-:W-:-:S04]  /*05b0*/  FFMA R24, R24, R25, R11 ;  /* 0x0000001918187223 */ /* 0x000fc8000000000b */
[----:B------:R-:W-:-:S04]  /*05c0*/  FFMA R13, R13, R12, R24 ;  /* 0x0000000c0d0d7223 */ /* 0x000fc80000000018 */
[----:B------:R-:W-:Y:S01]  /*05d0*/  FFMA R14, R26, R27, R13 ;  /* 0x0000001b1a0e7223 */ /* 0x000fe2000000000d */
[----:B------:R-:W-:Y:S06]  /*05e0*/  BRA.U UP1, `(.L_x_77) ;  /* 0xfffffffd011c7547 */ /* 0x000fec000b83ffff */
.L_x_76:
[----:B------:R-:W-:Y:S05]  /*05f0*/  BRA.U !UP0, `(.L_x_75) ;  /* 0x0000000508687547 */ /* 0x000fea000b800000 */
[----:B------:R-:W-:Y:S02]  /*0600*/  UISETP.GE.U32.AND UP0, UPT, UR10, 0x8, UPT ;  /* 0x000000080a00788c */ /* 0x000fe4000bf06070 */
[----:B------:R-:W-:-:S04]  /*0610*/  ULOP3.LUT UR6, UR7, 0x7, URZ, 0xc0, !UPT ;  /* 0x0000000707067892 */ /* 0x000fc8000f8ec0ff */
[----:B------:R-:W-:-:S03]  /*0620*/  UISETP.NE.AND UP1, UPT, UR6, URZ, UPT ;  /* 0x000000ff0600728c */ /* 0x000fc6000bf25270 */
[----:B------:R-:W-:Y:S08]  /*0630*/  BRA.U !UP0, `(.L_x_78) ;  /* 0x0000000108907547 */ /* 0x000ff0000b800000 */
[----:B------:R-:W0:Y:S01]  /*0640*/  LDC.64 R10, c[0x0][0x380] ;  /* 0x0000e000ff0a7b82 */ /* 0x000e220000000a00 */
[----:B------:R-:W1:Y:S01]  /*0650*/  LDCU.64 UR8, c[0x0][0x380] ;  /* 0x00007000ff0877ac */ /* 0x000e620008000a00 */
[C---:B------:R-:W-:Y:S02]  /*0660*/  IADD3 R3, PT, PT, R8.reuse, UR4, RZ ;  /* 0x0000000408037c10 */ /* 0x040fe4000fffe0ff */
[----:B------:R-:W-:Y:S02]  /*0670*/  IADD3 R6, P0, PT, R8, UR4, RZ ;  /* 0x0000000408067c10 */ /* 0x000fe4000ff1e0ff */
[----:B------:R-:W-:Y:S02]  /*0680*/  IADD3 R13, PT, PT, R9, UR4, RZ ;  /* 0x00000004090d7c10 */ /* 0x000fe4000fffe0ff */
[----:B------:R-:W2:Y:S01]  /*0690*/  LDC.64 R4, c[0x0][0x388] ;  /* 0x0000e200ff047b82 */ /* 0x000ea20000000a00 */
[----:B0-----:R-:W-:Y:S01]  /*06a0*/  IMAD.WIDE.U32 R10, R3, 0x4, R10 ;  /* 0x00000004030a7825 */ /* 0x001fe200078e000a */
[----:B------:R-:W-:-:S02]  /*06b0*/  IADD3.X R3, PT, PT, RZ, RZ, RZ, P0, !PT ;  /* 0x000000ffff037210 */ /* 0x000fc400007fe4ff */
[C---:B-1----:R-:W-:Y:S02]  /*06c0*/  LEA R2, P0, R6.reuse, UR8, 0x2 ;  /* 0x0000000806027c11 */ /* 0x042fe4000f8010ff */
[----:B------:R-:W3:Y:S02]  /*06d0*/  LDG.E R15, desc[UR12][R10.64] ;  /* 0x0000000c0a0f7981 */ /* 0x000ee4000c1e1900 */
[----:B------:R-:W-:Y:S01]  /*06e0*/  LEA.HI.X R3, R6, UR9, R3, 0x2, P0 ;  /* 0x0000000906037c11 */ /* 0x000fe200080f1403 */
[----:B--2---:R-:W-:-:S04]  /*06f0*/  IMAD.WIDE R4, R13, 0x4, R4 ;  /* 0x000000040d047825 */ /* 0x004fc800078e0204 */
[----:B------:R-:W2:Y:S04]  /*0700*/  LDG.E R18, desc[UR12][R2.64+0x4] ;  /* 0x0000040c02127981 */ /* 0x000ea8000c1e1900 */
[----:B------:R-:W3:Y:S04]  /*0710*/  LDG.E R16, desc[UR12][R4.64] ;  /* 0x0000000c04107981 */ /* 0x000ee8000c1e1900 */
[----:B------:R-:W2:Y:S04]  /*0720*/  LDG.E R17, desc[UR12][R4.64+0x4] ;  /* 0x0000040c04117981 */ /* 0x000ea8000c1e1900 */
[----:B------:R-:W4:Y:S04]  /*0730*/  LDG.E R19, desc[UR12][R4.64+0x8] ;  /* 0x0000080c04137981 */ /* 0x000f28000c1e1900 */
        /* <DEDUP_REMOVED lines=11> */
[----:B------:R-:W-:Y:S01]  /*07f0*/  UIADD3 UR4, UPT, UPT, UR4, 0x8, URZ ;  /* 0x0000000804047890 */ /* 0x000fe2000fffe0ff */
[----:B---3--:R-:W-:-:S04]  /*0800*/  FFMA R15, R15, R16, R14 ;  /* 0x000000100f0f7223 */ /* 0x008fc8000000000e */
[----:B--2---:R-:W-:-:S04]  /*0810*/  FFMA R15, R18, R17, R15 ;  /* 0x00000011120f7223 */ /* 0x004fc8000000000f */
[----:B----4-:R-:W-:-:S04]  /*0820*/  FFMA R15, R20, R19, R15 ;  /* 0x00000013140f7223 */ /* 0x010fc8000000000f */
[----:B-----5:R-:W-:-:S04]  /*0830*/  FFMA R15, R22, R21, R15 ;  /* 0x00000015160f7223 */ /* 0x020fc8000000000f */
[----:B------:R-:W-:-:S04]  /*0840*/  FFMA R15, R24, R23, R15 ;  /* 0x00000017180f7223 */ /* 0x000fc8000000000f */
[----:B------:R-:W-:-:S04]  /*0850*/  FFMA R13, R12, R13, R15 ;  /* 0x0000000d0c0d7223 */ /* 0x000fc8000000000f */
[----:B------:R-:W-:-:S04]  /*0860*/  FFMA R11, R6, R11, R13 ;  /* 0x0000000b060b7223 */ /* 0x000fc8000000000d */
[----:B------:R-:W-:-:S07]  /*0870*/  FFMA R14, R10, R25, R11 ;  /* 0x000000190a0e7223 */ /* 0x000fce000000000b */
.L_x_78:
        /* <DEDUP_REMOVED lines=13> */
[----:B-1----:R-:W-:-:S03]  /*0950*/  LEA R2, P0, R6, UR6, 0x2 ;  /* 0x0000000606027c11 */ /* 0x002fc6000f8010ff */
[----:B------:R-:W3:Y:S01]  /*0960*/  LDG.E R11, desc[UR12][R10.64] ;  /* 0x0000000c0a0b7981 */ /* 0x000ee2000c1e1900 */
        /* <DEDUP_REMOVED lines=8> */
[----:B------:R-:W5:Y:S01]  /*09f0*/  LDG.E R18, desc[UR12][R4.64+0xc] ;  /* 0x00000c0c04127981 */ /* 0x000f62000c1e1900 */
[----:B------:R-:W-:Y:S01]  /*0a00*/  UIADD3 UR4, UPT, UPT, UR4, 0x4, URZ ;  /* 0x0000000404047890 */ /* 0x000fe2000fffe0ff */
[----:B---3--:R-:W-:-:S04]  /*0a10*/  FFMA R6, R11, R6, R14 ;  /* 0x000000060b067223 */ /* 0x008fc8000000000e */
[----:B--2---:R-:W-:-:S04]  /*0a20*/  FFMA R6, R13, R12, R6 ;  /* 0x0000000c0d067223 */ /* 0x004fc80000000006 */
[----:B----4-:R-:W-:-:S04]  /*0a30*/  FFMA R6, R15, R16, R6 ;  /* 0x000000100f067223 */ /* 0x010fc80000000006 */
[----:B-----5:R-:W-:-:S07]  /*0a40*/  FFMA R14, R17, R18, R6 ;  /* 0x00000012110e7223 */ /* 0x020fce0000000006 */
.L_x_79:
[----:B------:R-:W-:Y:S05]  /*0a50*/  BRA.U !UP1, `(.L_x_75) ;  /* 0x0000000109507547 */ /* 0x000fea000b800000 */
[----:B------:R-:W0:Y:S01]  /*0a60*/  LDC.64 R4, c[0x0][0x380] ;  /* 0x0000e000ff047b82 */ /* 0x000e220000000a00 */
[----:B------:R-:W-:Y:S01]  /*0a70*/  IADD3 R11, PT, PT, R8, UR4, RZ ;  /* 0x00000004080b7c10 */ /* 0x000fe2000fffe0ff */
[----:B------:R-:W-:-:S06]  /*0a80*/  UIADD3 UR5, UPT, UPT, -UR5, URZ, URZ ;  /* 0x000000ff05057290 */ /* 0x000fcc000fffe1ff */
[----:B------:R-:W1:Y:S01]  /*0a90*/  LDC.64 R2, c[0x0][0x388] ;  /* 0x0000e200ff027b82 */ /* 0x000e620000000a00 */
[----:B0-----:R-:W-:Y:S01]  /*0aa0*/  IMAD.WIDE.U32 R4, R11, 0x4, R4 ;  /* 0x000000040b047825 */ /* 0x001fe200078e0004 */
[----:B------:R-:W-:Y:S02]  /*0ab0*/  IADD3 R11, PT, PT, R9, UR4, RZ ;  /* 0x00000004090b7c10 */ /* 0x000fe4000fffe0ff */
[----:B------:R-:W-:Y:S02]  /*0ac0*/  MOV R6, R4 ;  /* 0x0000000400067202 */ /* 0x000fe40000000f00 */
[----:B------:R-:W-:-:S07]  /*0ad0*/  MOV R13, R5 ;  /* 0x00000005000d7202 */ /* 0x000fce0000000f00 */
.L_x_80:
[----:B-1----:R-:W-:Y:S01]  /*0ae0*/  IMAD.WIDE R4, R11, 0x4, R2 ;  /* 0x000000040b047825 */ /* 0x002fe200078e0202 */
[----:B------:R-:W-:Y:S02]  /*0af0*/  MOV R9, R13 ;  /* 0x0000000d00097202 */ /* 0x000fe40000000f00 */
[----:B------:R-:W-:-:S03]  /*0b00*/  MOV R8, R6 ;  /* 0x0000000600087202 */ /* 0x000fc60000000f00 */
[----:B------:R-:W2:Y:S04]  /*0b10*/  LDG.E R4, desc[UR12][R4.64] ;  /* 0x0000000c04047981 */ /* 0x000ea8000c1e1900 */
[----:B------:R-:W2:Y:S01]  /*0b20*/  LDG.E R9, desc[UR12][R8.64] ;  /* 0x0000000c08097981 */ /* 0x000ea2000c1e1900 */
[----:B------:R-:W-:Y:S01]  /*0b30*/  UIADD3 UR5, UPT, UPT, UR5, 0x1, URZ ;  /* 0x0000000105057890 */ /* 0x000fe2000fffe0ff */
[----:B------:R-:W-:Y:S02]  /*0b40*/  IADD3 R6, P0, PT, R6, 0x4, RZ ;  /* 0x0000000406067810 */ /* 0x000fe40007f1e0ff */
[----:B------:R-:W-:Y:S01]  /*0b50*/  IADD3 R11, PT, PT, R11, 0x1, RZ ;  /* 0x000000010b0b7810 */ /* 0x000fe20007ffe0ff */
[----:B------:R-:W-:Y:S01]  /*0b60*/  UISETP.NE.AND UP0, UPT, UR5, URZ, UPT ;  /* 0x000000ff0500728c */ /* 0x000fe2000bf05270 */
[----:B------:R-:W-:Y:S01]  /*0b70*/  IADD3.X R13, PT, PT, RZ, R13, RZ, P0, !PT ;  /* 0x0000000dff0d7210 */ /* 0x000fe200007fe4ff */
[----:B--2---:R-:W-:-:S07]  /*0b80*/  FFMA R14, R9, R4, R14 ;  /* 0x00000004090e7223 */ /* 0x004fce000000000e */
[----:B------:R-:W-:Y:S05]  /*0b90*/  BRA.U UP0, `(.L_x_80) ;  /* 0xfffffffd00d07547 */ /* 0x000fea000b83ffff */
.L_x_75:
[----:B------:R-:W0:Y:S01]  /*0ba0*/  LDC.64 R2, c[0x0][0x390] ;  /* 0x0000e400ff027b82 */ /* 0x000e220000000a00 */
[----:B------:R-:W-:-:S04]  /*0bb0*/  IMAD R7, R7, UR11, R0 ;  /* 0x0000000b07077c24 */ /* 0x000fc8000f8e0200 */
[----:B0-----:R-:W-:-:S05]  /*0bc0*/  IMAD.WIDE R2, R7, 0x4, R2 ;  /* 0x0000000407027825 */ /* 0x001fca00078e0202 */
[----:B------:R-:W-:Y:S01]  /*0bd0*/  STG.E desc[UR12][R2.64], R14 ;  /* 0x0000000e02007986 */ /* 0x000fe2000c10190c */
[----:B------:R-:W-:Y:S05]  /*0be0*/  EXIT ;  /* 0x000000000000794d */ /* 0x000fea0003800000 */
.L_x_81:
        /* <DEDUP_REMOVED lines=9> */
.L_x_96:


//--------------------- .text._Z17matmul_a_b_kernelPfS_S_iii --------------------------
	.section	.text._Z17matmul_a_b_kernelPfS_S_iii,"ax",@progbits
	.align	128
        .global         _Z17matmul_a_b_kernelPfS_S_iii
        .type           _Z17matmul_a_b_kernelPfS_S_iii,@function
        .size           _Z17matmul_a_b_kernelPfS_S_iii,(.L_x_97 - _Z17matmul_a_b_kernelPfS_S_iii)
        .other          _Z17matmul_a_b_kernelPfS_S_iii,@"STO_CUDA_ENTRY STV_DEFAULT"
_Z17matmul_a_b_kernelPfS_S_iii:
.text._Z17matmul_a_b_kernelPfS_S_iii:
[----:B------:R-:W-:Y:S01]  /*0000*/  LDC R1, c[0x0][0x37c] ;  /* 0x0000df00ff017b82 */ /* 0x000fe20000000800 */
[----:B------:R-:W0:Y:S07]  /*0010*/  S2R R5, SR_TID.X ;  /* 0x0000000000057919 */ /* 0x000e2e0000002100 */
[----:B------:R-:W1:Y:S01]  /*0020*/  LDC R16, c[0x0][0x364] ;  /* 0x0000d900ff107b82 */ /* 0x000e620000000800 */
[----:B------:R-:W2:Y:S01]  /*0030*/  LDCU UR6, c[0x0][0x398] ;  /* 0x00007300ff0677ac */ /* 0x000ea20008000800 */
[----:B------:R-:W1:Y:S06]  /*0040*/  S2R R3, SR_TID.Y ;  /* 0x0000000000037919 */ /* 0x000e6c0000002200 */
[----:B------:R-:W0:Y:S08]  /*0050*/  S2UR UR5, SR_CTAID.X ;  /* 0x00000000000579c3 */ /* 0x000e300000002500 */
[----:B------:R-:W0:Y:S08]  /*0060*/  LDC R0, c[0x0][0x360] ;  /* 0x0000d800ff007b82 */ /* 0x000e300000000800 */
[----:B------:R-:W1:Y:S08]  /*0070*/  S2UR UR4, SR_CTAID.Y ;  /* 0x00000000000479c3 */ /* 0x000e700000002600 */
[----:B------:R-:W3:Y:S01]  /*0080*/  LDC R17, c[0x0][0x3a0] ;  /* 0x0000e800ff117b82 */ /* 0x000ee20000000800 */
[----:B0-----:R-:W-:-:S02]  /*0090*/  IMAD R0, R0, UR5, R5 ;  /* 0x0000000500007c24 */ /* 0x001fc4000f8e0205 */
[----:B-1----:R-:W-:-:S03]  /*00a0*/  IMAD R16, R16, UR4, R3 ;  /* 0x0000000410107c24 */ /* 0x002fc6000f8e0203 */
[----:B---3--:R-:W-:-:S04]  /*00b0*/  ISETP.GE.AND P0, PT, R0, R17, PT ;  /* 0x000000110000720c */ /* 0x008fc80003f06270 */
[----:B--2---:R-:W-:-:S13]  /*00c0*/  ISETP.GE.OR P0, PT, R16, UR6, P0 ;  /* 0x0000000610007c0c */ /* 0x004fda0008706670 */
[----:B------:R-:W-:Y:S05]  /*00d0*/  @P0 EXIT ;  /* 0x000000000000094d */ /* 0x000fea0003800000 */
[----:B------:R-:W0:Y:S01]  /*00e0*/  LDC R19, c[0x0][0x39c] ;  /* 0x0000e700ff137b82 */ /* 0x000e220000000800 */
[----:B------:R-:W1:Y:S01]  /*00f0*/  LDCU.64 UR4, c[0x0][0x358] ;  /* 0x00006b00ff0477ac */ /* 0x000e620008000a00 */
[----:B------:R-:W-:Y:S01]  /*0100*/  HFMA2 R24, -RZ, RZ, 0, 0 ;  /* 0x00000000ff187431 */ /* 0x000fe200000001ff */
[----:B0-----:R-:W-:-:S13]  /*0110*/  ISETP.GE.AND P0, PT, R19, 0x1, PT ;  /* 0x000000011300780c */ /* 0x001fda0003f06270 */
[----:B-1----:R-:W-:Y:S05]  /*0120*/  @!P0 BRA `(.L_x_82) ;  /* 0x0000000400e08947 */ /* 0x002fea0003800000 */
[C---:B------:R-:W-:Y:S01]  /*0130*/  ISETP.GE.U32.AND P1, PT, R19.reuse, 0x8, PT ;  /* 0x000000081300780c */ /* 0x040fe20003f26070 */
[----:B------:R-:W-:Y:S01]  /*0140*/  IMAD R20, R16, R19, RZ ;  /* 0x0000001310147224 */ /* 0x000fe200078e02ff */
[----:B------:R-:W-:Y:S02]  /*0150*/  LOP3.LUT R27, R19, 0x7, RZ, 0xc0, !PT ;  /* 0x00000007131b7812 */ /* 0x000fe400078ec0ff */
[----:B------:R-:W-:Y:S02]  /*0160*/  MOV R24, RZ ;  /* 0x000000ff00187202 */ /* 0x000fe40000000f00 */
[----:B------:R-:W-:Y:S02]  /*0170*/  ISETP.NE.AND P0, PT, R27, RZ, PT ;  /* 0x000000ff1b00720c */ /* 0x000fe40003f05270 */
[----:B------:R-:W-:-:S05]  /*0180*/  MOV R21, RZ ;  /* 0x000000ff00157202 */ /* 0x000fca0000000f00 */
[----:B------:R-:W-:Y:S06]  /*0190*/  @!P1 BRA `(.L_x_83) ;  /* 0x0000000000c49947 */ /* 0x000fec0003800000 */
[----:B------:R-:W0:Y:S01]  /*01a0*/  LDC.64 R2, c[0x0][0x380] ;  /* 0x0000e000ff027b82 */ /* 0x000e220000000a00 */
[----:B------:R-:W-:Y:S02]  /*01b0*/  LOP3.LUT R21, R19, 0x7ffffff8, RZ, 0xc0, !PT ;  /* 0x7ffffff813157812 */ /* 0x000fe400078ec0ff */
[----:B------:R-:W-:Y:S02]  /*01c0*/  MOV R24, RZ ;  /* 0x000000ff00187202 */ /* 0x000fe40000000f00 */
[----:B------:R-:W-:Y:S02]  /*01d0*/  MOV R18, R0 ;  /* 0x0000000000127202 */ /* 0x000fe40000000f00 */
[----:B------:R-:W-:Y:S01]  /*01e0*/  IADD3 R22, PT, PT, -R21, RZ, RZ ;  /* 0x000000ff15167210 */ /* 0x000fe20007ffe1ff */
[----:B0-----:R-:W-:-:S03]  /*01f0*/  IMAD.WIDE.U32 R2, R20, 0x4, R2 ;  /* 0x0000000414027825 */ /* 0x001fc600078e0002 */
[----:B------:R-:W-:-:S04]  /*0200*/  IADD3 R4, P1, PT, R2, 0x10, RZ ;  /* 0x0000001002047810 */ /* 0x000fc80007f3e0ff */
[----:B------:R-:W-:-:S09]  /*0210*/  IADD3.X R5, PT, PT, RZ, R3, RZ, P1, !PT ;  /* 0x00000003ff057210 */ /* 0x000fd20000ffe4ff */
.L_x_84:
[----:B------:R-:W0:Y:S01]  /*0220*/  LDC.64 R14, c[0x0][0x388] ;  /* 0x0000e200ff0e7b82 */ /* 0x000e220000000a00 */
[----:B------:R-:W-:Y:S02]  /*0230*/  MOV R2, R4 ;  /* 0x0000000400027202 */ /* 0x000fe40000000f00 */
[----:B------:R-:W-:-:S05]  /*0240*/  MOV R3, R5 ;  /* 0x0000000500037202 */ /* 0x000fca0000000f00 */
[----:B------:R-:W2:Y:S04]  /*0250*/  LDG.E R25, desc[UR4][R2.64+-0x10] ;  /* 0xfffff00402197981 */ /* 0x000ea8000c1e1900 */
[----:B------:R-:W3:Y:S04]  /*0260*/  LDG.E R23, desc[UR4][R2.64+-0xc] ;  /* 0xfffff40402177981 */ /* 0x000ee8000c1e1900 */
[----:B------:R-:W4:Y:S04]  /*0270*/  LDG.E R29, desc[UR4][R2.64+-0x8] ;  /* 0xfffff804021d7981 */ /* 0x000f28000c1e1900 */
[----:B------:R-:W5:Y:S01]  /*0280*/  LDG.E R28, desc[UR4][R2.64+-0x4] ;  /* 0xfffffc04021c7981 */ /* 0x000f62000c1e1900 */
[----:B0-----:R-:W-:-:S05]  /*0290*/  IMAD.WIDE R14, R18, 0x4, R14 ;  /* 0x00000004120e7825 */ /* 0x001fca00078e020e */
[----:B------:R0:W2:Y:S01]  /*02a0*/  LDG.E R26, desc[UR4][R14.64] ;  /* 0x000000040e1a7981 */ /* 0x0000a2000c1e1900 */
[----:B------:R-:W-:-:S04]  /*02b0*/  IMAD.WIDE R12, R17, 0x4, R14 ;  /* 0x00000004110c7825 */ /* 0x000fc800078e020e */
[C---:B------:R-:W-:Y:S02]  /*02c0*/  IMAD.WIDE R4, R17.reuse, 0x4, R12 ;  /* 0x0000000411047825 */ /* 0x040fe400078e020c */
[----:B------:R-:W3:Y:S02]  /*02d0*/  LDG.E R12, desc[UR4][R12.64] ;  /* 0x000000040c0c7981 */ /* 0x000ee4000c1e1900 */
[C---:B------:R-:W-:Y:S02]  /*02e0*/  IMAD.WIDE R8, R17.reuse, 0x4, R4 ;  /* 0x0000000411087825 */ /* 0x040fe400078e0204 */
[----:B------:R-:W4:Y:S02]  /*02f0*/  LDG.E R4, desc[UR4][R4.64] ;  /* 0x0000000404047981 */ /* 0x000f24000c1e1900 */
[C---:B------:R-:W-:Y:S02]  /*0300*/  IMAD.WIDE R6, R17.reuse, 0x4, R8 ;  /* 0x0000000411067825 */ /* 0x040fe400078e0208 */
[----:B------:R-:W5:Y:S02]  /*0310*/  LDG.E R8, desc[UR4][R8.64] ;  /* 0x0000000408087981 */ /* 0x000f64000c1e1900 */
[----:B------:R-:W-:-:S02]  /*0320*/  IMAD.WIDE R10, R17, 0x4, R6 ;  /* 0x00000004110a7825 */ /* 0x000fc400078e0206 */
[----:B------:R-:W5:Y:S04]  /*0330*/  LDG.E R5, desc[UR4][R2.64] ;  /* 0x0000000402057981 */ /* 0x000f68000c1e1900 */
[----:B------:R-:W5:Y:S01]  /*0340*/  LDG.E R6, desc[UR4][R6.64] ;  /* 0x0000000406067981 */ /* 0x000f62000c1e1900 */
[----:B0-----:R-:W-:-:S03]  /*0350*/  IMAD.WIDE R14, R17, 0x4, R10 ;  /* 0x00000004110e7825 */ /* 0x001fc600078e020a */
[----:B------:R-:W5:Y:S04]  /*0360*/  LDG.E R10, desc[UR4][R10.64] ;  /* 0x000000040a0a7981 */ /* 0x000f68000c1e1900 */
[----:B------:R-:W5:Y:S04]  /*0370*/  LDG.E R13, desc[UR4][R14.64] ;  /* 0x000000040e0d7981 */ /* 0x000f68000c1e1900 */
[----:B------:R-:W5:Y:S04]  /*0380*/  LDG.E R7, desc[UR4][R2.64+0x4] ;  /* 0x0000040402077981 */ /* 0x000f68000c1e1900 */
[----:B------:R-:W5:Y:S01]  /*0390*/  LDG.E R9, desc[UR4][R2.64+0xc] ;  /* 0x00000c0402097981 */ /* 0x000f62000c1e1900 */
[----:B--2---:R-:W-:Y:S01]  /*03a0*/  FFMA R26, R25, R26, R24 ;  /* 0x0000001a191a7223 */ /* 0x004fe20000000018 */
[----:B------:R-:W-:-:S02]  /*03b0*/  IMAD.WIDE R24, R17, 0x4, R14 ;  /* 0x0000000411187825 */ /* 0x000fc400078e020e */
[----:B------:R-:W2:Y:S04]  /*03c0*/  LDG.E R14, desc[UR4][R2.64+0x8] ;  /* 0x00000804020e7981 */ /* 0x000ea8000c1e1900 */
[----:B------:R-:W2:Y:S01]  /*03d0*/  LDG.E R24, desc[UR4][R24.64] ;  /* 0x0000000418187981 */ /* 0x000ea2000c1e1900 */
[----:B---3--:R-:W-:Y:S01]  /*03e0*/  FFMA R12, R23, R12, R26 ;  /* 0x0000000c170c7223 */ /* 0x008fe2000000001a */
[----:B------:R-:W-:-:S03]  /*03f0*/  IADD3 R22, PT, PT, R22, 0x8, RZ ;  /* 0x0000000816167810 */ /* 0x000fc60007ffe0ff */
[----:B----4-:R-:W-:Y:S01]  /*0400*/  FFMA R29, R29, R4, R12 ;  /* 0x000000041d1d7223 */ /* 0x010fe2000000000c */
[----:B------:R-:W-:-:S03]  /*0410*/  ISETP.NE.AND P1, PT, R22, RZ, PT ;  /* 0x000000ff1600720c */ /* 0x000fc60003f25270 */
[----:B-----5:R-:W-:Y:S01]  /*0420*/  FFMA R8, R28, R8, R29 ;  /* 0x000000081c087223 */ /* 0x020fe2000000001d */
[----:B------:R-:W-:-:S03]  /*0430*/  IADD3 R4, P2, PT, R2, 0x20, RZ ;  /* 0x0000002002047810 */ /* 0x000fc60007f5e0ff */
[----:B------:R-:W-:Y:S01]  /*0440*/  FFMA R6, R5, R6, R8 ;  /* 0x0000000605067223 */ /* 0x000fe20000000008 */
[----:B------:R-:W-:Y:S02]  /*0450*/  IADD3.X R5, PT, PT, RZ, R3, RZ, P2, !PT ;  /* 0x00000003ff057210 */ /* 0x000fe400017fe4ff */
[----:B------:R-:W-:Y:S01]  /*0460*/  LEA R18, R17, R18, 0x3 ;  /* 0x0000001211127211 */ /* 0x000fe200078e18ff */
[----:B------:R-:W-:-:S04]  /*0470*/  FFMA R7, R7, R10, R6 ;  /* 0x0000000a07077223 */ /* 0x000fc80000000006 */
[----:B--2---:R-:W-:-:S04]  /*0480*/  FFMA R14, R14, R13, R7 ;  /* 0x0000000d0e0e7223 */ /* 0x004fc80000000007 */
[----:B------:R-:W-:Y:S01]  /*0490*/  FFMA R24, R9, R24, R14 ;  /* 0x0000001809187223 */ /* 0x000fe2000000000e */
[----:B------:R-:W-:Y:S06]  /*04a0*/  @P1 BRA `(.L_x_84) ;  /* 0xfffffffc005c1947 */ /* 0x000fec000383ffff */
.L_x_83:
[----:B------:R-:W-:Y:S05]  /*04b0*/  @!P0 BRA `(.L_x_82) ;  /* 0x0000000000fc8947 */ /* 0x000fea0003800000 */
[----:B------:R-:W-:Y:S02]  /*04c0*/  ISETP.GE.U32.AND P1, PT, R27, 0x4, PT ;  /* 0x000000041b00780c */ /* 0x000fe40003f26070 */
[----:B------:R-:W-:-:S04]  /*04d0*/  LOP3.LUT R14, R19, 0x3, RZ, 0xc0, !PT ;  /* 0x00000003130e7812 */ /* 0x000fc800078ec0ff */
[----:B------:R-:W-:-:S07]  /*04e0*/  ISETP.NE.AND P0, PT, R14, RZ, PT ;  /* 0x000000ff0e00720c */ /* 0x000fce0003f05270 */
[----:B------:R-:W-:Y:S06]  /*04f0*/  @!P1 BRA `(.L_x_85) ;  /* 0x00000000006c9947 */ /* 0x000fec0003800000 */
[----:B------:R-:W0:Y:S01]  /*0500*/  LDC.64 R4, c[0x0][0x388] ;  /* 0x0000e200ff047b82 */ /* 0x000e220000000a00 */
[----:B------:R-:W1:Y:S01]  /*0510*/  LDCU.64 UR6, c[0x0][0x380] ;  /* 0x00007000ff0677ac */ /* 0x000e620008000a00 */
[----:B------:R-:W-:Y:S01]  /*0520*/  IMAD R7, R21, R17, R0 ;  /* 0x0000001115077224 */ /* 0x000fe200078e0200 */
[CC--:B------:R-:W-:Y:S02]  /*0530*/  IADD3 R3, PT, PT, R20.reuse, R21.reuse, RZ ;  /* 0x0000001514037210 */ /* 0x0c0fe40007ffe0ff */
[----:B------:R-:W-:-:S03]  /*0540*/  IADD3 R8, P1, PT, R20, R21, RZ ;  /* 0x0000001514087210 */ /* 0x000fc60007f3e0ff */
[----:B------:R-:W2:Y:S01]  /*0550*/  LDC.64 R12, c[0x0][0x380] ;  /* 0x0000e000ff0c7b82 */ /* 0x000ea20000000a00 */
[----:B0-----:R-:W-:-:S04]  /*0560*/  IMAD.WIDE R4, R7, 0x4, R4 ;  /* 0x0000000407047825 */ /* 0x001fc800078e0204 */
[----:B------:R-:W-:Y:S02]  /*0570*/  IMAD.WIDE R6, R17, 0x4, R4 ;  /* 0x0000000411067825 */ /* 0x000fe400078e0204 */
[----:B------:R-:W3:Y:S02]  /*0580*/  LDG.E R4, desc[UR4][R4.64] ;  /* 0x0000000404047981 */ /* 0x000ee4000c1e1900 */
[----:B--2---:R-:W-:Y:S01]  /*0590*/  IMAD.WIDE.U32 R12, R3, 0x4, R12 ;  /* 0x00000004030c7825 */ /* 0x004fe200078e000c */
[----:B------:R-:W-:Y:S02]  /*05a0*/  IADD3.X R3, PT, PT, RZ, RZ, RZ, P1, !PT ;  /* 0x000000ffff037210 */ /* 0x000fe40000ffe4ff */
[----:B-1----:R-:W-:-:S03]  /*05b0*/  LEA R2, P1, R8, UR6, 0x2 ;  /* 0x0000000608027c11 */ /* 0x002fc6000f8210ff */
[----:B------:R-:W3:Y:S01]  /*05c0*/  LDG.E R13, desc[UR4][R12.64] ;  /* 0x000000040c0d7981 */ /* 0x000ee2000c1e1900 */
[----:B------:R-:W-:Y:S01]  /*05d0*/  LEA.HI.X R3, R8, UR7, R3, 0x2, P1 ;  /* 0x0000000708037c11 */ /* 0x000fe200088f1403 */
[C---:B------:R-:W-:Y:S02]  /*05e0*/  IMAD.WIDE R8, R17.reuse, 0x4, R6 ;  /* 0x0000000411087825 */ /* 0x040fe400078e0206 */
[----:B------:R-:W2:Y:S04]  /*05f0*/  LDG.E R6, desc[UR4][R6.64] ;  /* 0x0000000406067981 */ /* 0x000ea8000c1e1900 */
[----:B------:R-:W2:Y:S01]  /*0600*/  LDG.E R15, desc[UR4][R2.64+0x4] ;  /* 0x00000404020f7981 */ /* 0x000ea2000c1e1900 */
[----:B------:R-:W-:-:S03]  /*0610*/  IMAD.WIDE R10, R17, 0x4, R8 ;  /* 0x00000004110a7825 */ /* 0x000fc600078e0208 */
[----:B------:R-:W4:Y:S04]  /*0620*/  LDG.E R22, desc[UR4][R8.64] ;  /* 0x0000000408167981 */ /* 0x000f28000c1e1900 */
[----:B------:R-:W4:Y:S04]  /*0630*/  LDG.E R18, desc[UR4][R2.64+0x8] ;  /* 0x0000080402127981 */ /* 0x000f28000c1e1900 */
[----:B------:R-:W5:Y:S04]  /*0640*/  LDG.E R26, desc[UR4][R2.64+0xc] ;  /* 0x00000c04021a7981 */ /* 0x000f68000c1e1900 */
[----:B------:R-:W5:Y:S01]  /*0650*/  LDG.E R10, desc[UR4][R10.64] ;  /* 0x000000040a0a7981 */ /* 0x000f62000c1e1900 */
[----:B------:R-:W-:Y:S01]  /*0660*/  IADD3 R21, PT, PT, R21, 0x4, RZ ;  /* 0x0000000415157810 */ /* 0x000fe20007ffe0ff */
[----:B---3--:R-:W-:-:S04]  /*0670*/  FFMA R24, R13, R4, R24 ;  /* 0x000000040d187223 */ /* 0x008fc80000000018 */
[----:B--2---:R-:W-:-:S04]  /*0680*/  FFMA R15, R15, R6, R24 ;  /* 0x000000060f0f7223 */ /* 0x004fc80000000018 */
[----:B----4-:R-:W-:-:S04]  /*0690*/  FFMA R15, R18, R22, R15 ;  /* 0x00000016120f7223 */ /* 0x010fc8000000000f */
[----:B-----5:R-:W-:-:S07]  /*06a0*/  FFMA R24, R26, R10, R15 ;  /* 0x0000000a1a187223 */ /* 0x020fce000000000f */
.L_x_85:
[----:B------:R-:W-:Y:S05]  /*06b0*/  @!P0 BRA `(.L_x_82) ;  /* 0x00000000007c8947 */ /* 0x000fea0003800000 */
[----:B------:R-:W-:Y:S01]  /*06c0*/  ISETP.NE.AND P1, PT, R14, 0x1, PT ;  /* 0x000000010e00780c */ /* 0x000fe20003f25270 */
[----:B------:R-:W0:Y:S01]  /*06d0*/  LDC.64 R10, c[0x0][0x380] ;  /* 0x0000e000ff0a7b82 */ /* 0x000e220000000a00 */
[----:B------:R-:W-:-:S04]  /*06e0*/  LOP3.LUT R19, R19, 0x1, RZ, 0xc0, !PT ;  /* 0x0000000113137812 */ /* 0x000fc800078ec0ff */
[----:B------:R-:W-:-:S03]  /*06f0*/  ISETP.NE.U32.AND P0, PT, R19, 0x1, PT ;  /* 0x000000011300780c */ /* 0x000fc60003f05070 */
[----:B------:R-:W1:Y:S04]  /*0700*/  LDC.64 R8, c[0x0][0x388] ;  /* 0x0000e200ff087b82 */ /* 0x000e680000000a00 */
[CC--:B------:R-:W-:Y:S02]  /*0710*/  @P1 IADD3 R13, PT, PT, R20.reuse, R21.reuse, RZ ;  /* 0x00000015140d1210 */ /* 0x0c0fe40007ffe0ff */
[----:B------:R-:W-:Y:S02]  /*0720*/  @P1 IADD3 R12, P2, PT, R20, R21, RZ ;  /* 0x00000015140c1210 */ /* 0x000fe40007f5e0ff */
[----:B------:R-:W2:Y:S02]  /*0730*/  @P1 LDC.64 R2, c[0x0][0x380] ;  /* 0x0000e000ff021b82 */ /* 0x000ea40000000a00 */
[----:B------:R-:W-:-:S06]  /*0740*/  @P1 IADD3.X R14, PT, PT, RZ, RZ, RZ, P2, !PT ;  /* 0x000000ffff0e1210 */ /* 0x000fcc00017fe4ff */
[----:B------:R-:W3:Y:S01]  /*0750*/  LDC.64 R4, c[0x0][0x380] ;  /* 0x0000e000ff047b82 */ /* 0x000ee20000000a00 */
[----:B0-----:R-:W-:-:S04]  /*0760*/  @P1 IMAD.WIDE.U32 R10, R13, 0x4, R10 ;  /* 0x000000040d0a1825 */ /* 0x001fc800078e000a */
[C---:B------:R-:W-:Y:S01]  /*0770*/  @P1 IMAD R13, R21.reuse, R17, R0 ;  /* 0x00000011150d1224 */ /* 0x040fe200078e0200 */
[----:B------:R-:W-:Y:S01]  /*0780*/  @P1 IADD3 R21, PT, PT, R21, 0x2, RZ ;  /* 0x0000000215151810 */ /* 0x000fe20007ffe0ff */
[----:B------:R-:W4:Y:S01]  /*0790*/  @P1 LDG.E R11, desc[UR4][R10.64] ;  /* 0x000000040a0b1981 */ /* 0x000f22000c1e1900 */
[----:B------:R-:W0:Y:S01]  /*07a0*/  LDC.64 R6, c[0x0][0x388] ;  /* 0x0000e200ff067b82 */ /* 0x000e220000000a00 */
[----:B-1----:R-:W-:Y:S01]  /*07b0*/  @P1 IMAD.WIDE R8, R13, 0x4, R8 ;  /* 0x000000040d081825 */ /* 0x002fe200078e0208 */
[----:B------:R-:W-:Y:S02]  /*07c0*/  @!P0 IADD3 R15, PT, PT, R20, R21, RZ ;  /* 0x00000015140f8210 */ /* 0x000fe40007ffe0ff */
[----:B--2---:R-:W-:Y:S01]  /*07d0*/  @P1 LEA R2, P2, R12, R2, 0x2 ;  /* 0x000000020c021211 */ /* 0x004fe200078410ff */
[----:B------:R-:W-:-:S03]  /*07e0*/  @!P0 IMAD R21, R21, R17, R0 ;  /* 0x0000001115158224 */ /* 0x000fc600078e0200 */
[----:B------:R-:W-:Y:S01]  /*07f0*/  @P1 LEA.HI.X R3, R12, R3, R14, 0x2, P2 ;  /* 0x000000030c031211 */ /* 0x000fe200010f140e */
[----:B------:R-:W-:Y:S01]  /*0800*/  @P1 IMAD.WIDE R12, R17, 0x4, R8 ;  /* 0x00000004110c1825 */ /* 0x000fe200078e0208 */
[----:B------:R-:W4:Y:S03]  /*0810*/  @P1 LDG.E R14, desc[UR4][R8.64] ;  /* 0x00000004080e1981 */ /* 0x000f26000c1e1900 */
[----:B---3--:R-:W-:Y:S01]  /*0820*/  @!P0 IMAD.WIDE.U32 R4, R15, 0x4, R4 ;  /* 0x000000040f048825 */ /* 0x008fe200078e0004 */
[----:B------:R-:W2:Y:S04]  /*0830*/  @P1 LDG.E R2, desc[UR4][R2.64+0x4] ;  /* 0x0000040402021981 */ /* 0x000ea8000c1e1900 */
[----:B------:R-:W2:Y:S01]  /*0840*/  @P1 LDG.E R12, desc[UR4][R12.64] ;  /* 0x000000040c0c1981 */ /* 0x000ea2000c1e1900 */
[----:B0-----:R-:W-:-:S03]  /*0850*/  @!P0 IMAD.WIDE R6, R21, 0x4, R6 ;  /* 0x0000000415068825 */ /* 0x001fc600078e0206 */
[----:B------:R-:W3:Y:S04]  /*0860*/  @!P0 LDG.E R5, desc[UR4][R4.64] ;  /* 0x0000000404058981 */ /* 0x000ee8000c1e1900 */
[----:B------:R-:W3:Y:S01]  /*0870*/  @!P0 LDG.E R6, desc[UR4][R6.64] ;  /* 0x0000000406068981 */ /* 0x000ee2000c1e1900 */
[----:B----4-:R-:W-:-:S04]  /*0880*/  @P1 FFMA R11, R11, R14, R24 ;  /* 0x0000000e0b0b1223 */ /* 0x010fc80000000018 */
[----:B--2---:R-:W-:-:S04]  /*0890*/  @P1 FFMA R24, R2, R12, R11 ;  /* 0x0000000c02181223 */ /* 0x004fc8000000000b */
[----:B---3--:R-:W-:-:S07]  /*08a0*/  @!P0 FFMA R24, R5, R6, R24 ;  /* 0x0000000605188223 */ /* 0x008fce0000000018 */
.L_x_82:
[----:B------:R-:W0:Y:S01]  /*08b0*/  LDC.64 R2, c[0x0][0x390] ;  /* 0x0000e400ff027b82 */ /* 0x000e220000000a00 */
[----:B------:R-:W-:-:S04]  /*08c0*/  IMAD R17, R16, R17, R0 ;  /* 0x0000001110117224 */ /* 0x000fc800078e0200 */
[----:B0-----:R-:W-:-:S05]  /*08d0*/  IMAD.WIDE R2, R17, 0x4, R2 ;  /* 0x0000000411027825 */ /* 0x001fca00078e0202 */
[----:B------:R-:W-:Y:S01]  /*08e0*/  STG.E desc[UR4][R2.64], R24 ;  /* 0x0000001802007986 */ /* 0x000fe2000c101904 */
[----:B------:R-:W-:Y:S05]  /*08f0*/  EXIT ;  /* 0x000000000000794d */ /* 0x000fea0003800000 */
.L_x_86:
        /* <DEDUP_REMOVED lines=16> */
.L_x_97:


//--------------------- .nv.shared.reserved.0     --------------------------
	.section	.nv.shared.reserved.0,"aw",@nobits
	.weak		__nv_reservedSMEM_offset_0_alias
	.size		__nv_reservedSMEM_offset_0_alias, 0, 64
	.other		__nv_reservedSMEM_offset_0_alias,@"STO_CUDA_RESERVED_SHARED STV_DEFAULT"
__nv_reservedSMEM_offset_0_alias:
	.zero		0
	.zero		64


//--------------------- .nv.constant0._Z23update_gradients_kernelPfS_S_S_iii --------------------------
	.section	.nv.constant0._Z23update_gradients_kernelPfS_S_S_iii,"a",@progbits
	.sectionflags	@""
	.align	4
.nv.constant0._Z23update_gradients_kernelPfS_S_S_iii:
	.zero		940


//--------------------- .nv.constant0._Z31compute_output_gradients_kernelPfS_Pii --------------------------
	.section	.nv.constant0._Z31compute_output_gradients_kernelPfS_Pii,"a",@progbits
	.sectionflags	@""
	.align	4
.nv.constant0._Z31compute_output_gradients_kernelPfS_Pii:
	.zero		924


//--------------------- .nv.constant0._Z16zero_grad_kernelPfi --------------------------
	.section	.nv.constant0._Z16zero_grad_kernelPfi,"a",@progbits
	.sectionflags	@""
	.align	4
.nv.constant0._Z16zero_grad_kernelPfi:
	.zero		908


//--------------------- .nv.constant0._Z21clip_gradients_kernelPfif --------------------------
	.section	.nv.constant0._Z21clip_gradients_kernelPfif,"a",@progbits
	.sectionflags	@""
	.align	4
.nv.constant0._Z21clip_gradients_kernelPfif:
	.zero		912


//--------------------- .nv.constant0._Z14softmax_kernelPfii --------------------------
	.section	.nv.constant0._Z14softmax_kernelPfii,"a",@progbits
	.sectionflags	@""
	.align	4
.nv.constant0._Z14softmax_kernelPfii:
	.zero		912


//--------------------- .nv.constant0._Z15bias_add_kernelPfS_ii --------------------------
	.section	.nv.constant0._Z15bias_add_kernelPfS_ii,"a",@progbits
	.sectionflags	@""
	.align	4
.nv.constant0._Z15bias_add_kernelPfS_ii:
	.zero		920


//--------------------- .nv.constant0._Z11relu_kernelPfi --------------------------
	.section	.nv.constant0._Z11relu_kernelPfi,"a",@progbits
	.sectionflags	@""
	.align	4
.nv.constant0._Z11relu_kernelPfi:
	.zero		908


//--------------------- .nv.constant0._Z18matmul_at_b_kernelPfS_S_iii --------------------------
	.section	.nv.constant0._Z18matmul_at_b_kernelPfS_S_iii,"a",@progbits
	.sectionflags	@""
	.align	4
.nv.constant0._Z18matmul_at_b_kernelPfS_S_iii:
	.zero		932


//--------------------- .nv.constant0._Z18matmul_a_bt_kernelPfS_S_iii --------------------------
	.section	.nv.constant0._Z18matmul_a_bt_kernelPfS_S_iii,"a",@progbits
	.sectionflags	@""
	.align	4
.nv.constant0._Z18matmul_a_bt_kernelPfS_S_iii:
	.zero		932


//--------------------- .nv.constant0._Z17matmul_a_b_kernelPfS_S_iii --------------------------
	.section	.nv.constant0._Z17matmul_a_b_kernelPfS_S_iii,"a",@progbits
	.sectionflags	@""
	.align	4
.nv.constant0._Z17matmul_a_b_kernelPfS_S_iii:
	.zero		932


//--------------------- SYMBOLS --------------------------

	.type		.nv.reservedSmem.offset0,@object
	.size		.nv.reservedSmem.offset0,0x4
